//
// Generated by NVIDIA NVVM Compiler
//
// Compiler Build ID: CL-36424714
// Cuda compilation tools, release 13.0, V13.0.88
// Based on NVVM 20.0.0
//

.version 9.0
.target sm_100
.address_size 64

	// .globl	_Z14compadd_kernelPfS_i
// _ZZN3cub18CUB_300001_SM_10006detail9transform23transform_kernel_ublkcpINS2_19async_copy_policy_tILi128EEEiN4cuda3std3__44plusIfEEN6thrust24THRUST_300001_SM_1000_NS6detail15normal_iteratorINSC_10device_ptrIfEEEEJffEEEvT0_iT1_T2_DpNS2_16aligned_base_ptrIT3_EEE3bar has been demoted
// _ZZN3cub18CUB_300001_SM_10006detail9transform23transform_kernel_ublkcpINS2_19async_copy_policy_tILi128EEElN4cuda3std3__44plusIfEEN6thrust24THRUST_300001_SM_1000_NS6detail15normal_iteratorINSC_10device_ptrIfEEEEJffEEEvT0_iT1_T2_DpNS2_16aligned_base_ptrIT3_EEE3bar has been demoted
.global .align 1 .b8 _ZN34_INTERNAL_d22b99c9_4_k_cu_328fda244cuda3std3__45__cpo5beginE[1];
.global .align 1 .b8 _ZN34_INTERNAL_d22b99c9_4_k_cu_328fda244cuda3std3__45__cpo3endE[1];
.global .align 1 .b8 _ZN34_INTERNAL_d22b99c9_4_k_cu_328fda244cuda3std3__45__cpo6cbeginE[1];
.global .align 1 .b8 _ZN34_INTERNAL_d22b99c9_4_k_cu_328fda244cuda3std3__45__cpo4cendE[1];
.global .align 1 .b8 _ZN34_INTERNAL_d22b99c9_4_k_cu_328fda244cuda3std3__45__cpo6rbeginE[1];
.global .align 1 .b8 _ZN34_INTERNAL_d22b99c9_4_k_cu_328fda244cuda3std3__45__cpo4rendE[1];
.global .align 1 .b8 _ZN34_INTERNAL_d22b99c9_4_k_cu_328fda244cuda3std3__45__cpo7crbeginE[1];
.global .align 1 .b8 _ZN34_INTERNAL_d22b99c9_4_k_cu_328fda244cuda3std3__45__cpo5crendE[1];
.global .align 1 .b8 _ZN34_INTERNAL_d22b99c9_4_k_cu_328fda244cuda3std3__436_GLOBAL__N__d22b99c9_4_k_cu_328fda246ignoreE[1];
.global .align 1 .b8 _ZN34_INTERNAL_d22b99c9_4_k_cu_328fda244cuda3std3__419piecewise_constructE[1];
.global .align 1 .b8 _ZN34_INTERNAL_d22b99c9_4_k_cu_328fda244cuda3std3__48in_placeE[1];
.global .align 1 .b8 _ZN34_INTERNAL_d22b99c9_4_k_cu_328fda244cuda3std3__420unreachable_sentinelE[1];
.global .align 1 .b8 _ZN34_INTERNAL_d22b99c9_4_k_cu_328fda244cuda3std3__47nulloptE[1];
.global .align 1 .b8 _ZN34_INTERNAL_d22b99c9_4_k_cu_328fda244cuda3std3__48unexpectE[1];
.global .align 1 .b8 _ZN34_INTERNAL_d22b99c9_4_k_cu_328fda244cuda3std6ranges3__45__cpo4swapE[1];
.global .align 1 .b8 _ZN34_INTERNAL_d22b99c9_4_k_cu_328fda244cuda3std6ranges3__45__cpo9iter_moveE[1];
.global .align 1 .b8 _ZN34_INTERNAL_d22b99c9_4_k_cu_328fda244cuda3std6ranges3__45__cpo5beginE[1];
.global .align 1 .b8 _ZN34_INTERNAL_d22b99c9_4_k_cu_328fda244cuda3std6ranges3__45__cpo3endE[1];
.global .align 1 .b8 _ZN34_INTERNAL_d22b99c9_4_k_cu_328fda244cuda3std6ranges3__45__cpo6cbeginE[1];
.global .align 1 .b8 _ZN34_INTERNAL_d22b99c9_4_k_cu_328fda244cuda3std6ranges3__45__cpo4cendE[1];
.global .align 1 .b8 _ZN34_INTERNAL_d22b99c9_4_k_cu_328fda244cuda3std6ranges3__45__cpo7advanceE[1];
.global .align 1 .b8 _ZN34_INTERNAL_d22b99c9_4_k_cu_328fda244cuda3std6ranges3__45__cpo9iter_swapE[1];
.global .align 1 .b8 _ZN34_INTERNAL_d22b99c9_4_k_cu_328fda244cuda3std6ranges3__45__cpo4nextE[1];
.global .align 1 .b8 _ZN34_INTERNAL_d22b99c9_4_k_cu_328fda244cuda3std6ranges3__45__cpo4prevE[1];
.global .align 1 .b8 _ZN34_INTERNAL_d22b99c9_4_k_cu_328fda244cuda3std6ranges3__45__cpo4dataE[1];
.global .align 1 .b8 _ZN34_INTERNAL_d22b99c9_4_k_cu_328fda244cuda3std6ranges3__45__cpo5cdataE[1];
.global .align 1 .b8 _ZN34_INTERNAL_d22b99c9_4_k_cu_328fda244cuda3std6ranges3__45__cpo4sizeE[1];
.global .align 1 .b8 _ZN34_INTERNAL_d22b99c9_4_k_cu_328fda244cuda3std6ranges3__45__cpo5ssizeE[1];
.global .align 1 .b8 _ZN34_INTERNAL_d22b99c9_4_k_cu_328fda244cuda3std6ranges3__45__cpo8distanceE[1];
.global .align 1 .b8 _ZN34_INTERNAL_d22b99c9_4_k_cu_328fda246thrust24THRUST_300001_SM_1000_NS8cuda_cub3parE[1];
.global .align 1 .b8 _ZN34_INTERNAL_d22b99c9_4_k_cu_328fda246thrust24THRUST_300001_SM_1000_NS8cuda_cub10par_nosyncE[1];
.global .align 1 .b8 _ZN34_INTERNAL_d22b99c9_4_k_cu_328fda246thrust24THRUST_300001_SM_1000_NS6system6detail10sequential3seqE[1];
.global .align 1 .b8 _ZN34_INTERNAL_d22b99c9_4_k_cu_328fda246thrust24THRUST_300001_SM_1000_NS12placeholders2_1E[1];
.global .align 1 .b8 _ZN34_INTERNAL_d22b99c9_4_k_cu_328fda246thrust24THRUST_300001_SM_1000_NS12placeholders2_2E[1];
.global .align 1 .b8 _ZN34_INTERNAL_d22b99c9_4_k_cu_328fda246thrust24THRUST_300001_SM_1000_NS12placeholders2_3E[1];
.global .align 1 .b8 _ZN34_INTERNAL_d22b99c9_4_k_cu_328fda246thrust24THRUST_300001_SM_1000_NS12placeholders2_4E[1];
.global .align 1 .b8 _ZN34_INTERNAL_d22b99c9_4_k_cu_328fda246thrust24THRUST_300001_SM_1000_NS12placeholders2_5E[1];
.global .align 1 .b8 _ZN34_INTERNAL_d22b99c9_4_k_cu_328fda246thrust24THRUST_300001_SM_1000_NS12placeholders2_6E[1];
.global .align 1 .b8 _ZN34_INTERNAL_d22b99c9_4_k_cu_328fda246thrust24THRUST_300001_SM_1000_NS12placeholders2_7E[1];
.global .align 1 .b8 _ZN34_INTERNAL_d22b99c9_4_k_cu_328fda246thrust24THRUST_300001_SM_1000_NS12placeholders2_8E[1];
.global .align 1 .b8 _ZN34_INTERNAL_d22b99c9_4_k_cu_328fda246thrust24THRUST_300001_SM_1000_NS12placeholders2_9E[1];
.global .align 1 .b8 _ZN34_INTERNAL_d22b99c9_4_k_cu_328fda246thrust24THRUST_300001_SM_1000_NS12placeholders3_10E[1];
.global .align 1 .b8 _ZN34_INTERNAL_d22b99c9_4_k_cu_328fda246thrust24THRUST_300001_SM_1000_NS3seqE[1];
.extern .shared .align 128 .b8 _ZN3cub18CUB_300001_SM_10006detail9transform4smemE[];

.visible .entry _Z14compadd_kernelPfS_i(
	.param .u64 .ptr .align 1 _Z14compadd_kernelPfS_i_param_0,
	.param .u64 .ptr .align 1 _Z14compadd_kernelPfS_i_param_1,
	.param .u32 _Z14compadd_kernelPfS_i_param_2
)
{
	.reg .pred 	%p<4>;
	.reg .b32 	%r<14>;
	.reg .b32 	%f<4>;
	.reg .b64 	%rd<8>;

	ld.param.u64 	%rd1, [_Z14compadd_kernelPfS_i_param_0];
	ld.param.u64 	%rd2, [_Z14compadd_kernelPfS_i_param_1];
	mov.u32 	%r4, %ctaid.x;
	mov.u32 	%r5, %ntid.x;
	mov.u32 	%r6, %tid.x;
	mad.lo.s32 	%r1, %r4, %r5, %r6;
	mov.u32 	%r7, %ctaid.y;
	mov.u32 	%r8, %ntid.y;
	mov.u32 	%r9, %tid.y;
	mad.lo.s32 	%r10, %r7, %r8, %r9;
	mov.u32 	%r3, %ctaid.z;
	setp.gt.s32 	%p1, %r1, 383;
	max.u32 	%r11, %r10, %r3;
	setp.gt.u32 	%p2, %r11, 383;
	or.pred  	%p3, %p2, %p1;
	@%p3 bra 	$L__BB0_2;
	cvta.to.global.u64 	%rd3, %rd2;
	cvta.to.global.u64 	%rd4, %rd1;
	mad.lo.s32 	%r12, %r3, 147456, %r1;
	mad.lo.s32 	%r13, %r10, 384, %r12;
	mul.wide.s32 	%rd5, %r13, 4;
	add.s64 	%rd6, %rd3, %rd5;
	ld.global.nc.f32 	%f1, [%rd6];
	add.s64 	%rd7, %rd4, %rd5;
	ld.global.f32 	%f2, [%rd7];
	add.f32 	%f3, %f1, %f2;
	st.global.f32 	[%rd7], %f3;
$L__BB0_2:
	ret;

}
	// .globl	_ZN3cub18CUB_300001_SM_10006detail11EmptyKernelIvEEvv
.visible .entry _ZN3cub18CUB_300001_SM_10006detail11EmptyKernelIvEEvv()
{


	ret;

}
	// .globl	_ZN3cub18CUB_300001_SM_10006detail9transform16transform_kernelINS2_10policy_hubILb0EN4cuda3std3__45tupleIJN6thrust24THRUST_300001_SM_1000_NS6detail15normal_iteratorINSA_10device_ptrIKfEEEENSC_INSD_IfEEEEEEEE10policy1000EiNS7_4plusIfEESI_JPSE_PfEEEvT0_iT1_T2_DpNS2_10kernel_argIT3_EE
.visible .entry _ZN3cub18CUB_300001_SM_10006detail9transform16transform_kernelINS2_10policy_hubILb0EN4cuda3std3__45tupleIJN6thrust24THRUST_300001_SM_1000_NS6detail15normal_iteratorINSA_10device_ptrIKfEEEENSC_INSD_IfEEEEEEEE10policy1000EiNS7_4plusIfEESI_JPSE_PfEEEvT0_iT1_T2_DpNS2_10kernel_argIT3_EE(
	.param .u32 _ZN3cub18CUB_300001_SM_10006detail9transform16transform_kernelINS2_10policy_hubILb0EN4cuda3std3__45tupleIJN6thrust24THRUST_300001_SM_1000_NS6detail15normal_iteratorINSA_10device_ptrIKfEEEENSC_INSD_IfEEEEEEEE10policy1000EiNS7_4plusIfEESI_JPSE_PfEEEvT0_iT1_T2_DpNS2_10kernel_argIT3_EE_param_0,
	.param .u32 _ZN3cub18CUB_300001_SM_10006detail9transform16transform_kernelINS2_10policy_hubILb0EN4cuda3std3__45tupleIJN6thrust24THRUST_300001_SM_1000_NS6detail15normal_iteratorINSA_10device_ptrIKfEEEENSC_INSD_IfEEEEEEEE10policy1000EiNS7_4plusIfEESI_JPSE_PfEEEvT0_iT1_T2_DpNS2_10kernel_argIT3_EE_param_1,
	.param .align 1 .b8 _ZN3cub18CUB_300001_SM_10006detail9transform16transform_kernelINS2_10policy_hubILb0EN4cuda3std3__45tupleIJN6thrust24THRUST_300001_SM_1000_NS6detail15normal_iteratorINSA_10device_ptrIKfEEEENSC_INSD_IfEEEEEEEE10policy1000EiNS7_4plusIfEESI_JPSE_PfEEEvT0_iT1_T2_DpNS2_10kernel_argIT3_EE_param_2[1],
	.param .align 8 .b8 _ZN3cub18CUB_300001_SM_10006detail9transform16transform_kernelINS2_10policy_hubILb0EN4cuda3std3__45tupleIJN6thrust24THRUST_300001_SM_1000_NS6detail15normal_iteratorINSA_10device_ptrIKfEEEENSC_INSD_IfEEEEEEEE10policy1000EiNS7_4plusIfEESI_JPSE_PfEEEvT0_iT1_T2_DpNS2_10kernel_argIT3_EE_param_3[8],
	.param .align 8 .b8 _ZN3cub18CUB_300001_SM_10006detail9transform16transform_kernelINS2_10policy_hubILb0EN4cuda3std3__45tupleIJN6thrust24THRUST_300001_SM_1000_NS6detail15normal_iteratorINSA_10device_ptrIKfEEEENSC_INSD_IfEEEEEEEE10policy1000EiNS7_4plusIfEESI_JPSE_PfEEEvT0_iT1_T2_DpNS2_10kernel_argIT3_EE_param_4[16],
	.param .align 8 .b8 _ZN3cub18CUB_300001_SM_10006detail9transform16transform_kernelINS2_10policy_hubILb0EN4cuda3std3__45tupleIJN6thrust24THRUST_300001_SM_1000_NS6detail15normal_iteratorINSA_10device_ptrIKfEEEENSC_INSD_IfEEEEEEEE10policy1000EiNS7_4plusIfEESI_JPSE_PfEEEvT0_iT1_T2_DpNS2_10kernel_argIT3_EE_param_5[16]
)
.maxntid 128
{
	.reg .pred 	%p<28>;
	.reg .b32 	%r<188>;
	.reg .b32 	%f<7>;
	.reg .b64 	%rd<143>;
	// demoted variable
	.shared .align 8 .u64 _ZZN3cub18CUB_300001_SM_10006detail9transform23transform_kernel_ublkcpINS2_19async_copy_policy_tILi128EEEiN4cuda3std3__44plusIfEEN6thrust24THRUST_300001_SM_1000_NS6detail15normal_iteratorINSC_10device_ptrIfEEEEJffEEEvT0_iT1_T2_DpNS2_16aligned_base_ptrIT3_EEE3bar;
	ld.param.u64 	%rd66, [_ZN3cub18CUB_300001_SM_10006detail9transform16transform_kernelINS2_10policy_hubILb0EN4cuda3std3__45tupleIJN6thrust24THRUST_300001_SM_1000_NS6detail15normal_iteratorINSA_10device_ptrIKfEEEENSC_INSD_IfEEEEEEEE10policy1000EiNS7_4plusIfEESI_JPSE_PfEEEvT0_iT1_T2_DpNS2_10kernel_argIT3_EE_param_5];
	ld.param.u64 	%rd64, [_ZN3cub18CUB_300001_SM_10006detail9transform16transform_kernelINS2_10policy_hubILb0EN4cuda3std3__45tupleIJN6thrust24THRUST_300001_SM_1000_NS6detail15normal_iteratorINSA_10device_ptrIKfEEEENSC_INSD_IfEEEEEEEE10policy1000EiNS7_4plusIfEESI_JPSE_PfEEEvT0_iT1_T2_DpNS2_10kernel_argIT3_EE_param_4];
	ld.param.u32 	%r71, [_ZN3cub18CUB_300001_SM_10006detail9transform16transform_kernelINS2_10policy_hubILb0EN4cuda3std3__45tupleIJN6thrust24THRUST_300001_SM_1000_NS6detail15normal_iteratorINSA_10device_ptrIKfEEEENSC_INSD_IfEEEEEEEE10policy1000EiNS7_4plusIfEESI_JPSE_PfEEEvT0_iT1_T2_DpNS2_10kernel_argIT3_EE_param_0];
	ld.param.u64 	%rd67, [_ZN3cub18CUB_300001_SM_10006detail9transform16transform_kernelINS2_10policy_hubILb0EN4cuda3std3__45tupleIJN6thrust24THRUST_300001_SM_1000_NS6detail15normal_iteratorINSA_10device_ptrIKfEEEENSC_INSD_IfEEEEEEEE10policy1000EiNS7_4plusIfEESI_JPSE_PfEEEvT0_iT1_T2_DpNS2_10kernel_argIT3_EE_param_5+8];
	ld.param.u64 	%rd65, [_ZN3cub18CUB_300001_SM_10006detail9transform16transform_kernelINS2_10policy_hubILb0EN4cuda3std3__45tupleIJN6thrust24THRUST_300001_SM_1000_NS6detail15normal_iteratorINSA_10device_ptrIKfEEEENSC_INSD_IfEEEEEEEE10policy1000EiNS7_4plusIfEESI_JPSE_PfEEEvT0_iT1_T2_DpNS2_10kernel_argIT3_EE_param_4+8];
	ld.param.u64 	%rd68, [_ZN3cub18CUB_300001_SM_10006detail9transform16transform_kernelINS2_10policy_hubILb0EN4cuda3std3__45tupleIJN6thrust24THRUST_300001_SM_1000_NS6detail15normal_iteratorINSA_10device_ptrIKfEEEENSC_INSD_IfEEEEEEEE10policy1000EiNS7_4plusIfEESI_JPSE_PfEEEvT0_iT1_T2_DpNS2_10kernel_argIT3_EE_param_3];
	ld.param.u32 	%r70, [_ZN3cub18CUB_300001_SM_10006detail9transform16transform_kernelINS2_10policy_hubILb0EN4cuda3std3__45tupleIJN6thrust24THRUST_300001_SM_1000_NS6detail15normal_iteratorINSA_10device_ptrIKfEEEENSC_INSD_IfEEEEEEEE10policy1000EiNS7_4plusIfEESI_JPSE_PfEEEvT0_iT1_T2_DpNS2_10kernel_argIT3_EE_param_1];
	cvta.to.global.u64 	%rd1, %rd68;
	cvt.u32.u64 	%r1, %rd65;
	cvt.u32.u64 	%r2, %rd67;
	shl.b32 	%r3, %r70, 7;
	mov.u32 	%r72, %ctaid.x;
	mul.lo.s32 	%r4, %r3, %r72;
	sub.s32 	%r5, %r71, %r4;
	min.s32 	%r6, %r3, %r5;
	setp.eq.s32 	%p1, %r72, 0;
	add.s32 	%r74, %r72, 2;
	mov.u32 	%r75, %nctaid.x;
	setp.ge.u32 	%p2, %r74, %r75;
	shl.b32 	%r7, %r70, 9;
	or.pred  	%p3, %p1, %p2;
	@%p3 bra 	$L__BB2_5;
	mov.b32 	%r139, -1;
	// begin inline asm
	{
	 .reg .pred P_OUT; 
	elect.sync _|P_OUT, %r139;
	selp.b32 %r138, 1, 0, P_OUT; 
}
	// end inline asm
	mov.u32 	%r140, %tid.x;
	setp.gt.u32 	%p18, %r140, 31;
	setp.eq.s32 	%p19, %r138, 0;
	or.pred  	%p20, %p18, %p19;
	@%p20 bra 	$L__BB2_3;
	mov.u32 	%r141, _ZZN3cub18CUB_300001_SM_10006detail9transform23transform_kernel_ublkcpINS2_19async_copy_policy_tILi128EEEiN4cuda3std3__44plusIfEEN6thrust24THRUST_300001_SM_1000_NS6detail15normal_iteratorINSC_10device_ptrIfEEEEJffEEEvT0_iT1_T2_DpNS2_16aligned_base_ptrIT3_EEE3bar;
	mov.b32 	%r142, 1;
	// begin inline asm
	mbarrier.init.shared.b64 [%r141], %r142;
	// end inline asm
	// begin inline asm
	fence.proxy.async.shared::cta; // 6.
	// end inline asm
	mul.wide.s32 	%rd120, %r4, 4;
	add.s32 	%r151, %r7, 15;
	add.s32 	%r152, %r151, %r1;
	and.b32  	%r144, %r152, -16;
	cvta.to.global.u64 	%rd121, %rd64;
	add.s64 	%rd117, %rd121, %rd120;
	mov.u32 	%r143, _ZN3cub18CUB_300001_SM_10006detail9transform4smemE;
	// begin inline asm
	cp.async.bulk.shared::cluster.global.mbarrier::complete_tx::bytes [%r143], [%rd117], %r144, [%r141];
	// end inline asm
	add.s32 	%r153, %r151, %r2;
	and.b32  	%r147, %r153, -16;
	add.s32 	%r154, %r143, %r7;
	add.s32 	%r146, %r154, 128;
	cvta.to.global.u64 	%rd122, %rd66;
	add.s64 	%rd118, %rd122, %rd120;
	// begin inline asm
	cp.async.bulk.shared::cluster.global.mbarrier::complete_tx::bytes [%r146], [%rd118], %r147, [%r141];
	// end inline asm
	add.s32 	%r150, %r147, %r144;
	// begin inline asm
	mbarrier.arrive.expect_tx.release.cta.shared::cta.b64 %rd119, [%r141], %r150; // 8. 
	// end inline asm
$L__BB2_3:
	bar.sync 	0;
	mov.u32 	%r156, _ZZN3cub18CUB_300001_SM_10006detail9transform23transform_kernel_ublkcpINS2_19async_copy_policy_tILi128EEEiN4cuda3std3__44plusIfEEN6thrust24THRUST_300001_SM_1000_NS6detail15normal_iteratorINSC_10device_ptrIfEEEEJffEEEvT0_iT1_T2_DpNS2_16aligned_base_ptrIT3_EEE3bar;
$L__BB2_4:
	mov.b32 	%r157, 0;
	// begin inline asm
	{
	 .reg .pred P_OUT; 
	mbarrier.try_wait.parity.shared::cta.b64  P_OUT, [%r156], %r157;                                // 7a. 
	selp.b32 %r155, 1, 0, P_OUT; 
}
	// end inline asm
	setp.eq.s32 	%p21, %r155, 0;
	@%p21 bra 	$L__BB2_4;
	bra.uni 	$L__BB2_26;
$L__BB2_5:
	cvt.s64.s32 	%rd4, %r1;
	cvt.s64.s32 	%rd5, %r4;
	shl.b32 	%r77, %r6, 2;
	cvt.s64.s32 	%rd69, %r77;
	shr.u64 	%rd6, %rd69, 2;
	mov.u32 	%r8, %ntid.x;
	mov.u32 	%r9, %ntid.y;
	mul.lo.s32 	%r78, %r8, %r9;
	mov.u32 	%r10, %ntid.z;
	mul.lo.s32 	%r11, %r78, %r10;
	mov.u32 	%r79, %tid.x;
	mov.u32 	%r80, %tid.y;
	mov.u32 	%r81, %tid.z;
	mad.lo.s32 	%r82, %r81, %r9, %r80;
	mad.lo.s32 	%r83, %r82, %r8, %r79;
	cvt.u64.u32 	%rd140, %r83;
	setp.le.u64 	%p4, %rd6, %rd140;
	@%p4 bra 	$L__BB2_15;
	cvt.u32.u64 	%r84, %rd140;
	cvt.u64.u32 	%rd8, %r11;
	add.s32 	%r85, %r84, %r11;
	cvt.u64.u32 	%rd70, %r85;
	max.u64 	%rd71, %rd6, %rd70;
	setp.gt.u64 	%p5, %rd6, %rd70;
	selp.u64 	%rd9, 1, 0, %p5;
	add.s64 	%rd72, %rd9, %rd70;
	sub.s64 	%rd10, %rd71, %rd72;
	and.b64  	%rd73, %rd10, -4294967296;
	setp.ne.s64 	%p6, %rd73, 0;
	@%p6 bra 	$L__BB2_8;
	cvt.u32.u64 	%r86, %rd8;
	cvt.u32.u64 	%r87, %rd10;
	div.u32 	%r88, %r87, %r86;
	cvt.u64.u32 	%rd129, %r88;
	bra.uni 	$L__BB2_9;
$L__BB2_8:
	div.u64 	%rd129, %rd10, %rd8;
$L__BB2_9:
	add.s64 	%rd14, %rd129, %rd9;
	and.b64  	%rd74, %rd14, 3;
	setp.eq.s64 	%p7, %rd74, 3;
	mov.u64 	%rd133, %rd140;
	@%p7 bra 	$L__BB2_12;
	shl.b64 	%rd75, %rd140, 2;
	shl.b64 	%rd76, %rd5, 2;
	add.s64 	%rd77, %rd75, %rd76;
	add.s64 	%rd78, %rd77, %rd4;
	add.s64 	%rd131, %rd64, %rd78;
	mov.u32 	%r90, _ZN3cub18CUB_300001_SM_10006detail9transform4smemE;
	add.s32 	%r91, %r1, %r90;
	shl.b32 	%r92, %r84, 2;
	add.s32 	%r170, %r91, %r92;
	mul.lo.s32 	%r93, %r10, %r9;
	mul.lo.s32 	%r94, %r93, %r8;
	shl.b32 	%r13, %r94, 2;
	add.s64 	%rd79, %rd14, 1;
	and.b64  	%rd80, %rd79, 3;
	neg.s64 	%rd130, %rd80;
	mov.u64 	%rd133, %rd140;
$L__BB2_11:
	.pragma "nounroll";
	// begin inline asm
	cp.async.ca.shared.global [%r170], [%rd131], 4, 4;
	// end inline asm
	add.s64 	%rd133, %rd133, %rd8;
	shl.b64 	%rd82, %rd8, 2;
	add.s64 	%rd131, %rd131, %rd82;
	add.s32 	%r170, %r170, %r13;
	add.s64 	%rd130, %rd130, 1;
	setp.ne.s64 	%p8, %rd130, 0;
	@%p8 bra 	$L__BB2_11;
$L__BB2_12:
	setp.lt.u64 	%p9, %rd14, 3;
	@%p9 bra 	$L__BB2_15;
	shl.b64 	%rd24, %rd8, 2;
	shl.b64 	%rd83, %rd133, 2;
	shl.b64 	%rd84, %rd5, 2;
	add.s64 	%rd25, %rd83, %rd84;
	shl.b64 	%rd85, %rd8, 3;
	add.s64 	%rd26, %rd25, %rd85;
	add.s64 	%rd86, %rd133, %rd5;
	shl.b64 	%rd87, %rd86, 2;
	mad.lo.s64 	%rd27, %rd8, 12, %rd87;
	cvt.u32.u64 	%r96, %rd65;
	mov.u32 	%r97, _ZN3cub18CUB_300001_SM_10006detail9transform4smemE;
	add.s32 	%r98, %r96, %r97;
	mul.lo.s32 	%r99, %r10, %r9;
	mul.lo.s32 	%r100, %r99, %r8;
	shl.b32 	%r101, %r100, 2;
	cvt.u32.u64 	%r102, %rd133;
	shl.b32 	%r103, %r102, 2;
	add.s32 	%r171, %r98, %r103;
	add.s32 	%r174, %r171, %r101;
	shl.b32 	%r104, %r100, 3;
	add.s32 	%r173, %r171, %r104;
	mad.lo.s32 	%r172, %r100, 12, %r171;
	cvt.s64.s32 	%rd88, %rd65;
	add.s64 	%rd134, %rd64, %rd88;
$L__BB2_14:
	add.s64 	%rd89, %rd134, %rd25;
	// begin inline asm
	cp.async.ca.shared.global [%r171], [%rd89], 4, 4;
	// end inline asm
	add.s64 	%rd93, %rd25, %rd24;
	add.s64 	%rd90, %rd134, %rd93;
	// begin inline asm
	cp.async.ca.shared.global [%r174], [%rd90], 4, 4;
	// end inline asm
	add.s64 	%rd91, %rd134, %rd26;
	// begin inline asm
	cp.async.ca.shared.global [%r173], [%rd91], 4, 4;
	// end inline asm
	add.s64 	%rd92, %rd134, %rd27;
	// begin inline asm
	cp.async.ca.shared.global [%r172], [%rd92], 4, 4;
	// end inline asm
	add.s64 	%rd133, %rd133, %rd24;
	mul.wide.u32 	%rd94, %r11, 16;
	add.s64 	%rd134, %rd134, %rd94;
	mul.lo.s32 	%r109, %r10, %r9;
	mul.lo.s32 	%r110, %r109, %r8;
	shl.b32 	%r111, %r110, 4;
	add.s32 	%r174, %r174, %r111;
	add.s32 	%r173, %r173, %r111;
	add.s32 	%r172, %r172, %r111;
	add.s32 	%r171, %r171, %r111;
	setp.lt.u64 	%p10, %rd133, %rd6;
	@%p10 bra 	$L__BB2_14;
$L__BB2_15:
	setp.le.u64 	%p11, %rd6, %rd140;
	// begin inline asm
	cp.async.commit_group;
	// end inline asm
	cvt.s64.s32 	%rd33, %r2;
	@%p11 bra 	$L__BB2_25;
	cvt.u32.u64 	%r112, %rd140;
	cvt.u64.u32 	%rd34, %r11;
	add.s32 	%r113, %r112, %r11;
	cvt.u64.u32 	%rd95, %r113;
	max.u64 	%rd96, %rd6, %rd95;
	setp.gt.u64 	%p12, %rd6, %rd95;
	selp.u64 	%rd35, 1, 0, %p12;
	add.s64 	%rd97, %rd35, %rd95;
	sub.s64 	%rd36, %rd96, %rd97;
	and.b64  	%rd98, %rd36, -4294967296;
	setp.ne.s64 	%p13, %rd98, 0;
	@%p13 bra 	$L__BB2_18;
	cvt.u32.u64 	%r114, %rd34;
	cvt.u32.u64 	%r115, %rd36;
	div.u32 	%r116, %r115, %r114;
	cvt.u64.u32 	%rd136, %r116;
	bra.uni 	$L__BB2_19;
$L__BB2_18:
	div.u64 	%rd136, %rd36, %rd34;
$L__BB2_19:
	add.s64 	%rd40, %rd136, %rd35;
	and.b64  	%rd99, %rd40, 3;
	setp.eq.s64 	%p14, %rd99, 3;
	@%p14 bra 	$L__BB2_22;
	shl.b64 	%rd100, %rd140, 2;
	shl.b64 	%rd101, %rd5, 2;
	add.s64 	%rd102, %rd100, %rd101;
	add.s64 	%rd103, %rd102, %rd33;
	add.s64 	%rd138, %rd66, %rd103;
	shl.b64 	%rd42, %rd34, 2;
	mov.u32 	%r118, _ZN3cub18CUB_300001_SM_10006detail9transform4smemE;
	add.s32 	%r119, %r2, %r118;
	add.s32 	%r120, %r119, %r7;
	shl.b32 	%r121, %r112, 2;
	add.s32 	%r175, %r120, %r121;
	mul.lo.s32 	%r122, %r10, %r9;
	mul.lo.s32 	%r123, %r122, %r8;
	shl.b32 	%r29, %r123, 2;
	add.s64 	%rd104, %rd40, 1;
	and.b64  	%rd105, %rd104, 3;
	neg.s64 	%rd137, %rd105;
$L__BB2_21:
	.pragma "nounroll";
	add.s32 	%r124, %r175, 128;
	// begin inline asm
	cp.async.ca.shared.global [%r124], [%rd138], 4, 4;
	// end inline asm
	add.s64 	%rd140, %rd140, %rd34;
	add.s64 	%rd138, %rd138, %rd42;
	add.s32 	%r175, %r175, %r29;
	add.s64 	%rd137, %rd137, 1;
	setp.ne.s64 	%p15, %rd137, 0;
	@%p15 bra 	$L__BB2_21;
$L__BB2_22:
	setp.lt.u64 	%p16, %rd40, 3;
	@%p16 bra 	$L__BB2_25;
	shl.b64 	%rd51, %rd34, 2;
	shl.b64 	%rd107, %rd140, 2;
	shl.b64 	%rd108, %rd5, 2;
	add.s64 	%rd52, %rd107, %rd108;
	add.s64 	%rd53, %rd52, %rd51;
	shl.b64 	%rd54, %rd34, 4;
	shl.b64 	%rd109, %rd34, 3;
	add.s64 	%rd55, %rd52, %rd109;
	add.s64 	%rd110, %rd140, %rd5;
	shl.b64 	%rd111, %rd110, 2;
	mad.lo.s64 	%rd56, %rd34, 12, %rd111;
	mov.u32 	%r125, _ZN3cub18CUB_300001_SM_10006detail9transform4smemE;
	add.s32 	%r126, %r2, %r125;
	mul.lo.s32 	%r127, %r10, %r9;
	mul.lo.s32 	%r128, %r127, %r8;
	shl.b32 	%r129, %r128, 2;
	cvt.u32.u64 	%r130, %rd140;
	shl.b32 	%r131, %r130, 2;
	add.s32 	%r132, %r126, %r7;
	add.s32 	%r176, %r132, %r131;
	add.s32 	%r179, %r176, %r129;
	shl.b32 	%r33, %r128, 4;
	shl.b32 	%r133, %r128, 3;
	add.s32 	%r178, %r176, %r133;
	mad.lo.s32 	%r177, %r128, 12, %r176;
	add.s64 	%rd141, %rd66, %rd33;
$L__BB2_24:
	add.s64 	%rd113, %rd141, %rd52;
	add.s32 	%r134, %r176, 128;
	// begin inline asm
	cp.async.ca.shared.global [%r134], [%rd113], 4, 4;
	// end inline asm
	add.s64 	%rd114, %rd141, %rd53;
	add.s32 	%r135, %r179, 128;
	// begin inline asm
	cp.async.ca.shared.global [%r135], [%rd114], 4, 4;
	// end inline asm
	add.s64 	%rd115, %rd141, %rd55;
	add.s32 	%r136, %r178, 128;
	// begin inline asm
	cp.async.ca.shared.global [%r136], [%rd115], 4, 4;
	// end inline asm
	add.s64 	%rd116, %rd141, %rd56;
	add.s32 	%r137, %r177, 128;
	// begin inline asm
	cp.async.ca.shared.global [%r137], [%rd116], 4, 4;
	// end inline asm
	add.s64 	%rd140, %rd140, %rd51;
	add.s64 	%rd141, %rd141, %rd54;
	add.s32 	%r179, %r179, %r33;
	add.s32 	%r178, %r178, %r33;
	add.s32 	%r177, %r177, %r33;
	add.s32 	%r176, %r176, %r33;
	setp.lt.u64 	%p17, %rd140, %rd6;
	@%p17 bra 	$L__BB2_24;
$L__BB2_25:
	// begin inline asm
	cp.async.commit_group;
	// end inline asm
	// begin inline asm
	cp.async.wait_group 0;
	// end inline asm
	barrier.sync 	0;
$L__BB2_26:
	cvt.u32.u64 	%r45, %rd65;
	setp.gt.s32 	%p22, %r3, %r5;
	@%p22 bra 	$L__BB2_30;
	setp.lt.s32 	%p23, %r70, 1;
	@%p23 bra 	$L__BB2_35;
	mov.u32 	%r180, %tid.x;
	neg.s32 	%r183, %r70;
	add.s32 	%r158, %r2, %r7;
	shl.b32 	%r159, %r180, 2;
	add.s32 	%r160, %r158, %r159;
	mov.u32 	%r161, _ZN3cub18CUB_300001_SM_10006detail9transform4smemE;
	add.s32 	%r162, %r160, %r161;
	add.s32 	%r182, %r162, 128;
	add.s32 	%r163, %r45, %r159;
	add.s32 	%r181, %r161, %r163;
	mul.wide.s32 	%rd123, %r4, 4;
	add.s64 	%rd62, %rd1, %rd123;
$L__BB2_29:
	.pragma "nounroll";
	mul.wide.s32 	%rd124, %r180, 4;
	add.s64 	%rd125, %rd62, %rd124;
	ld.shared.f32 	%f1, [%r181];
	ld.shared.f32 	%f2, [%r182];
	add.f32 	%f3, %f1, %f2;
	st.global.f32 	[%rd125], %f3;
	add.s32 	%r183, %r183, 1;
	setp.eq.s32 	%p24, %r183, 0;
	add.s32 	%r182, %r182, 512;
	add.s32 	%r181, %r181, 512;
	add.s32 	%r180, %r180, 128;
	@%p24 bra 	$L__BB2_35;
	bra.uni 	$L__BB2_29;
$L__BB2_30:
	setp.lt.s32 	%p25, %r70, 1;
	@%p25 bra 	$L__BB2_35;
	mov.u32 	%r184, %tid.x;
	neg.s32 	%r187, %r70;
	add.s32 	%r164, %r2, %r7;
	shl.b32 	%r165, %r184, 2;
	add.s32 	%r166, %r164, %r165;
	mov.u32 	%r167, _ZN3cub18CUB_300001_SM_10006detail9transform4smemE;
	add.s32 	%r168, %r166, %r167;
	add.s32 	%r186, %r168, 128;
	add.s32 	%r169, %r45, %r165;
	add.s32 	%r185, %r167, %r169;
	mul.wide.s32 	%rd126, %r4, 4;
	add.s64 	%rd63, %rd1, %rd126;
$L__BB2_32:
	.pragma "nounroll";
	setp.ge.s32 	%p26, %r184, %r6;
	@%p26 bra 	$L__BB2_34;
	ld.shared.f32 	%f4, [%r185];
	ld.shared.f32 	%f5, [%r186];
	add.f32 	%f6, %f4, %f5;
	mul.wide.s32 	%rd127, %r184, 4;
	add.s64 	%rd128, %rd63, %rd127;
	st.global.f32 	[%rd128], %f6;
$L__BB2_34:
	add.s32 	%r187, %r187, 1;
	setp.ne.s32 	%p27, %r187, 0;
	add.s32 	%r186, %r186, 512;
	add.s32 	%r185, %r185, 512;
	add.s32 	%r184, %r184, 128;
	@%p27 bra 	$L__BB2_32;
$L__BB2_35:
	ret;

}
	// .globl	_ZN3cub18CUB_300001_SM_10006detail9transform16transform_kernelINS2_10policy_hubILb0EN4cuda3std3__45tupleIJN6thrust24THRUST_300001_SM_1000_NS6detail15normal_iteratorINSA_10device_ptrIKfEEEENSC_INSD_IfEEEEEEEE10policy1000ElNS7_4plusIfEESI_JPSE_PfEEEvT0_iT1_T2_DpNS2_10kernel_argIT3_EE
.visible .entry _ZN3cub18CUB_300001_SM_10006detail9transform16transform_kernelINS2_10policy_hubILb0EN4cuda3std3__45tupleIJN6thrust24THRUST_300001_SM_1000_NS6detail15normal_iteratorINSA_10device_ptrIKfEEEENSC_INSD_IfEEEEEEEE10policy1000ElNS7_4plusIfEESI_JPSE_PfEEEvT0_iT1_T2_DpNS2_10kernel_argIT3_EE(
	.param .u64 _ZN3cub18CUB_300001_SM_10006detail9transform16transform_kernelINS2_10policy_hubILb0EN4cuda3std3__45tupleIJN6thrust24THRUST_300001_SM_1000_NS6detail15normal_iteratorINSA_10device_ptrIKfEEEENSC_INSD_IfEEEEEEEE10policy1000ElNS7_4plusIfEESI_JPSE_PfEEEvT0_iT1_T2_DpNS2_10kernel_argIT3_EE_param_0,
	.param .u32 _ZN3cub18CUB_300001_SM_10006detail9transform16transform_kernelINS2_10policy_hubILb0EN4cuda3std3__45tupleIJN6thrust24THRUST_300001_SM_1000_NS6detail15normal_iteratorINSA_10device_ptrIKfEEEENSC_INSD_IfEEEEEEEE10policy1000ElNS7_4plusIfEESI_JPSE_PfEEEvT0_iT1_T2_DpNS2_10kernel_argIT3_EE_param_1,
	.param .align 1 .b8 _ZN3cub18CUB_300001_SM_10006detail9transform16transform_kernelINS2_10policy_hubILb0EN4cuda3std3__45tupleIJN6thrust24THRUST_300001_SM_1000_NS6detail15normal_iteratorINSA_10device_ptrIKfEEEENSC_INSD_IfEEEEEEEE10policy1000ElNS7_4plusIfEESI_JPSE_PfEEEvT0_iT1_T2_DpNS2_10kernel_argIT3_EE_param_2[1],
	.param .align 8 .b8 _ZN3cub18CUB_300001_SM_10006detail9transform16transform_kernelINS2_10policy_hubILb0EN4cuda3std3__45tupleIJN6thrust24THRUST_300001_SM_1000_NS6detail15normal_iteratorINSA_10device_ptrIKfEEEENSC_INSD_IfEEEEEEEE10policy1000ElNS7_4plusIfEESI_JPSE_PfEEEvT0_iT1_T2_DpNS2_10kernel_argIT3_EE_param_3[8],
	.param .align 8 .b8 _ZN3cub18CUB_300001_SM_10006detail9transform16transform_kernelINS2_10policy_hubILb0EN4cuda3std3__45tupleIJN6thrust24THRUST_300001_SM_1000_NS6detail15normal_iteratorINSA_10device_ptrIKfEEEENSC_INSD_IfEEEEEEEE10policy1000ElNS7_4plusIfEESI_JPSE_PfEEEvT0_iT1_T2_DpNS2_10kernel_argIT3_EE_param_4[16],
	.param .align 8 .b8 _ZN3cub18CUB_300001_SM_10006detail9transform16transform_kernelINS2_10policy_hubILb0EN4cuda3std3__45tupleIJN6thrust24THRUST_300001_SM_1000_NS6detail15normal_iteratorINSA_10device_ptrIKfEEEENSC_INSD_IfEEEEEEEE10policy1000ElNS7_4plusIfEESI_JPSE_PfEEEvT0_iT1_T2_DpNS2_10kernel_argIT3_EE_param_5[16]
)
.maxntid 128
{
	.reg .pred 	%p<28>;
	.reg .b32 	%r<181>;
	.reg .b32 	%f<7>;
	.reg .b64 	%rd<147>;
	// demoted variable
	.shared .align 8 .u64 _ZZN3cub18CUB_300001_SM_10006detail9transform23transform_kernel_ublkcpINS2_19async_copy_policy_tILi128EEElN4cuda3std3__44plusIfEEN6thrust24THRUST_300001_SM_1000_NS6detail15normal_iteratorINSC_10device_ptrIfEEEEJffEEEvT0_iT1_T2_DpNS2_16aligned_base_ptrIT3_EEE3bar;
	ld.param.u64 	%rd68, [_ZN3cub18CUB_300001_SM_10006detail9transform16transform_kernelINS2_10policy_hubILb0EN4cuda3std3__45tupleIJN6thrust24THRUST_300001_SM_1000_NS6detail15normal_iteratorINSA_10device_ptrIKfEEEENSC_INSD_IfEEEEEEEE10policy1000ElNS7_4plusIfEESI_JPSE_PfEEEvT0_iT1_T2_DpNS2_10kernel_argIT3_EE_param_5];
	ld.param.u64 	%rd66, [_ZN3cub18CUB_300001_SM_10006detail9transform16transform_kernelINS2_10policy_hubILb0EN4cuda3std3__45tupleIJN6thrust24THRUST_300001_SM_1000_NS6detail15normal_iteratorINSA_10device_ptrIKfEEEENSC_INSD_IfEEEEEEEE10policy1000ElNS7_4plusIfEESI_JPSE_PfEEEvT0_iT1_T2_DpNS2_10kernel_argIT3_EE_param_4];
	ld.param.u64 	%rd70, [_ZN3cub18CUB_300001_SM_10006detail9transform16transform_kernelINS2_10policy_hubILb0EN4cuda3std3__45tupleIJN6thrust24THRUST_300001_SM_1000_NS6detail15normal_iteratorINSA_10device_ptrIKfEEEENSC_INSD_IfEEEEEEEE10policy1000ElNS7_4plusIfEESI_JPSE_PfEEEvT0_iT1_T2_DpNS2_10kernel_argIT3_EE_param_0];
	ld.param.u64 	%rd69, [_ZN3cub18CUB_300001_SM_10006detail9transform16transform_kernelINS2_10policy_hubILb0EN4cuda3std3__45tupleIJN6thrust24THRUST_300001_SM_1000_NS6detail15normal_iteratorINSA_10device_ptrIKfEEEENSC_INSD_IfEEEEEEEE10policy1000ElNS7_4plusIfEESI_JPSE_PfEEEvT0_iT1_T2_DpNS2_10kernel_argIT3_EE_param_5+8];
	ld.param.u64 	%rd67, [_ZN3cub18CUB_300001_SM_10006detail9transform16transform_kernelINS2_10policy_hubILb0EN4cuda3std3__45tupleIJN6thrust24THRUST_300001_SM_1000_NS6detail15normal_iteratorINSA_10device_ptrIKfEEEENSC_INSD_IfEEEEEEEE10policy1000ElNS7_4plusIfEESI_JPSE_PfEEEvT0_iT1_T2_DpNS2_10kernel_argIT3_EE_param_4+8];
	ld.param.u64 	%rd71, [_ZN3cub18CUB_300001_SM_10006detail9transform16transform_kernelINS2_10policy_hubILb0EN4cuda3std3__45tupleIJN6thrust24THRUST_300001_SM_1000_NS6detail15normal_iteratorINSA_10device_ptrIKfEEEENSC_INSD_IfEEEEEEEE10policy1000ElNS7_4plusIfEESI_JPSE_PfEEEvT0_iT1_T2_DpNS2_10kernel_argIT3_EE_param_3];
	ld.param.u32 	%r68, [_ZN3cub18CUB_300001_SM_10006detail9transform16transform_kernelINS2_10policy_hubILb0EN4cuda3std3__45tupleIJN6thrust24THRUST_300001_SM_1000_NS6detail15normal_iteratorINSA_10device_ptrIKfEEEENSC_INSD_IfEEEEEEEE10policy1000ElNS7_4plusIfEESI_JPSE_PfEEEvT0_iT1_T2_DpNS2_10kernel_argIT3_EE_param_1];
	cvta.to.global.u64 	%rd1, %rd71;
	cvt.u32.u64 	%r1, %rd67;
	cvt.u32.u64 	%r2, %rd69;
	shl.b32 	%r3, %r68, 7;
	mov.u32 	%r69, %ctaid.x;
	cvt.u64.u32 	%rd72, %r69;
	cvt.s64.s32 	%rd73, %r3;
	mul.lo.s64 	%rd4, %rd73, %rd72;
	sub.s64 	%rd74, %rd70, %rd4;
	min.s64 	%rd75, %rd74, %rd73;
	cvt.u32.u64 	%r4, %rd75;
	setp.eq.s32 	%p1, %r69, 0;
	add.s32 	%r71, %r69, 2;
	mov.u32 	%r72, %nctaid.x;
	setp.ge.u32 	%p2, %r71, %r72;
	shl.b32 	%r5, %r68, 9;
	or.pred  	%p3, %p1, %p2;
	@%p3 bra 	$L__BB3_5;
	mov.b32 	%r132, -1;
	// begin inline asm
	{
	 .reg .pred P_OUT; 
	elect.sync _|P_OUT, %r132;
	selp.b32 %r131, 1, 0, P_OUT; 
}
	// end inline asm
	mov.u32 	%r133, %tid.x;
	setp.gt.u32 	%p18, %r133, 31;
	setp.eq.s32 	%p19, %r131, 0;
	or.pred  	%p20, %p18, %p19;
	@%p20 bra 	$L__BB3_3;
	mov.u32 	%r134, _ZZN3cub18CUB_300001_SM_10006detail9transform23transform_kernel_ublkcpINS2_19async_copy_policy_tILi128EEElN4cuda3std3__44plusIfEEN6thrust24THRUST_300001_SM_1000_NS6detail15normal_iteratorINSC_10device_ptrIfEEEEJffEEEvT0_iT1_T2_DpNS2_16aligned_base_ptrIT3_EEE3bar;
	mov.b32 	%r135, 1;
	// begin inline asm
	mbarrier.init.shared.b64 [%r134], %r135;
	// end inline asm
	// begin inline asm
	fence.proxy.async.shared::cta; // 6.
	// end inline asm
	shl.b64 	%rd124, %rd4, 2;
	add.s32 	%r144, %r5, 15;
	add.s32 	%r145, %r144, %r1;
	and.b32  	%r137, %r145, -16;
	cvta.to.global.u64 	%rd125, %rd66;
	add.s64 	%rd121, %rd125, %rd124;
	mov.u32 	%r136, _ZN3cub18CUB_300001_SM_10006detail9transform4smemE;
	// begin inline asm
	cp.async.bulk.shared::cluster.global.mbarrier::complete_tx::bytes [%r136], [%rd121], %r137, [%r134];
	// end inline asm
	add.s32 	%r146, %r144, %r2;
	and.b32  	%r140, %r146, -16;
	add.s32 	%r147, %r136, %r5;
	add.s32 	%r139, %r147, 128;
	cvta.to.global.u64 	%rd126, %rd68;
	add.s64 	%rd122, %rd126, %rd124;
	// begin inline asm
	cp.async.bulk.shared::cluster.global.mbarrier::complete_tx::bytes [%r139], [%rd122], %r140, [%r134];
	// end inline asm
	add.s32 	%r143, %r140, %r137;
	// begin inline asm
	mbarrier.arrive.expect_tx.release.cta.shared::cta.b64 %rd123, [%r134], %r143; // 8. 
	// end inline asm
$L__BB3_3:
	bar.sync 	0;
	mov.u32 	%r149, _ZZN3cub18CUB_300001_SM_10006detail9transform23transform_kernel_ublkcpINS2_19async_copy_policy_tILi128EEElN4cuda3std3__44plusIfEEN6thrust24THRUST_300001_SM_1000_NS6detail15normal_iteratorINSC_10device_ptrIfEEEEJffEEEvT0_iT1_T2_DpNS2_16aligned_base_ptrIT3_EEE3bar;
$L__BB3_4:
	mov.b32 	%r150, 0;
	// begin inline asm
	{
	 .reg .pred P_OUT; 
	mbarrier.try_wait.parity.shared::cta.b64  P_OUT, [%r149], %r150;                                // 7a. 
	selp.b32 %r148, 1, 0, P_OUT; 
}
	// end inline asm
	setp.eq.s32 	%p21, %r148, 0;
	@%p21 bra 	$L__BB3_4;
	bra.uni 	$L__BB3_26;
$L__BB3_5:
	cvt.s64.s32 	%rd5, %r1;
	shl.b32 	%r74, %r4, 2;
	cvt.s64.s32 	%rd76, %r74;
	shr.u64 	%rd6, %rd76, 2;
	mov.u32 	%r6, %ntid.x;
	mov.u32 	%r7, %ntid.y;
	mul.lo.s32 	%r75, %r6, %r7;
	mov.u32 	%r8, %ntid.z;
	mul.lo.s32 	%r9, %r75, %r8;
	mov.u32 	%r76, %tid.x;
	mov.u32 	%r77, %tid.y;
	mov.u32 	%r78, %tid.z;
	mad.lo.s32 	%r79, %r78, %r7, %r77;
	mad.lo.s32 	%r80, %r79, %r6, %r76;
	cvt.u64.u32 	%rd144, %r80;
	setp.le.u64 	%p4, %rd6, %rd144;
	@%p4 bra 	$L__BB3_15;
	cvt.u32.u64 	%r81, %rd144;
	cvt.u64.u32 	%rd8, %r9;
	add.s32 	%r82, %r81, %r9;
	cvt.u64.u32 	%rd77, %r82;
	max.u64 	%rd78, %rd6, %rd77;
	setp.gt.u64 	%p5, %rd6, %rd77;
	selp.u64 	%rd9, 1, 0, %p5;
	add.s64 	%rd79, %rd9, %rd77;
	sub.s64 	%rd10, %rd78, %rd79;
	and.b64  	%rd80, %rd10, -4294967296;
	setp.ne.s64 	%p6, %rd80, 0;
	@%p6 bra 	$L__BB3_8;
	cvt.u32.u64 	%r83, %rd8;
	cvt.u32.u64 	%r84, %rd10;
	div.u32 	%r85, %r84, %r83;
	cvt.u64.u32 	%rd133, %r85;
	bra.uni 	$L__BB3_9;
$L__BB3_8:
	div.u64 	%rd133, %rd10, %rd8;
$L__BB3_9:
	add.s64 	%rd14, %rd133, %rd9;
	and.b64  	%rd81, %rd14, 3;
	setp.eq.s64 	%p7, %rd81, 3;
	mov.u64 	%rd137, %rd144;
	@%p7 bra 	$L__BB3_12;
	shl.b64 	%rd82, %rd4, 2;
	shl.b64 	%rd83, %rd144, 2;
	add.s64 	%rd84, %rd82, %rd83;
	add.s64 	%rd85, %rd84, %rd5;
	add.s64 	%rd135, %rd66, %rd85;
	shl.b64 	%rd16, %rd8, 2;
	mov.u32 	%r87, _ZN3cub18CUB_300001_SM_10006detail9transform4smemE;
	add.s32 	%r88, %r1, %r87;
	shl.b32 	%r89, %r81, 2;
	add.s32 	%r163, %r88, %r89;
	mul.lo.s32 	%r90, %r8, %r7;
	mul.lo.s32 	%r91, %r90, %r6;
	shl.b32 	%r11, %r91, 2;
	add.s64 	%rd86, %rd14, 1;
	and.b64  	%rd87, %rd86, 3;
	neg.s64 	%rd134, %rd87;
	mov.u64 	%rd137, %rd144;
$L__BB3_11:
	.pragma "nounroll";
	// begin inline asm
	cp.async.ca.shared.global [%r163], [%rd135], 4, 4;
	// end inline asm
	add.s64 	%rd137, %rd137, %rd8;
	add.s64 	%rd135, %rd135, %rd16;
	add.s32 	%r163, %r163, %r11;
	add.s64 	%rd134, %rd134, 1;
	setp.ne.s64 	%p8, %rd134, 0;
	@%p8 bra 	$L__BB3_11;
$L__BB3_12:
	setp.lt.u64 	%p9, %rd14, 3;
	@%p9 bra 	$L__BB3_15;
	shl.b64 	%rd25, %rd8, 2;
	shl.b64 	%rd89, %rd4, 2;
	shl.b64 	%rd90, %rd137, 2;
	add.s64 	%rd26, %rd89, %rd90;
	shl.b64 	%rd27, %rd8, 4;
	shl.b64 	%rd91, %rd8, 3;
	add.s64 	%rd28, %rd26, %rd91;
	add.s64 	%rd92, %rd137, %rd4;
	shl.b64 	%rd93, %rd92, 2;
	mad.lo.s64 	%rd29, %rd8, 12, %rd93;
	mov.u32 	%r93, _ZN3cub18CUB_300001_SM_10006detail9transform4smemE;
	add.s32 	%r94, %r1, %r93;
	mul.lo.s32 	%r95, %r8, %r7;
	mul.lo.s32 	%r96, %r95, %r6;
	shl.b32 	%r97, %r96, 2;
	cvt.u32.u64 	%r98, %rd137;
	shl.b32 	%r99, %r98, 2;
	add.s32 	%r164, %r94, %r99;
	add.s32 	%r167, %r164, %r97;
	shl.b32 	%r15, %r96, 4;
	shl.b32 	%r100, %r96, 3;
	add.s32 	%r166, %r164, %r100;
	mad.lo.s32 	%r165, %r96, 12, %r164;
	cvt.s64.s32 	%rd94, %r1;
	add.s64 	%rd138, %rd66, %rd94;
$L__BB3_14:
	add.s64 	%rd95, %rd138, %rd26;
	// begin inline asm
	cp.async.ca.shared.global [%r164], [%rd95], 4, 4;
	// end inline asm
	add.s64 	%rd99, %rd26, %rd25;
	add.s64 	%rd96, %rd138, %rd99;
	// begin inline asm
	cp.async.ca.shared.global [%r167], [%rd96], 4, 4;
	// end inline asm
	add.s64 	%rd97, %rd138, %rd28;
	// begin inline asm
	cp.async.ca.shared.global [%r166], [%rd97], 4, 4;
	// end inline asm
	add.s64 	%rd98, %rd138, %rd29;
	// begin inline asm
	cp.async.ca.shared.global [%r165], [%rd98], 4, 4;
	// end inline asm
	add.s64 	%rd137, %rd137, %rd25;
	add.s64 	%rd138, %rd138, %rd27;
	add.s32 	%r167, %r167, %r15;
	add.s32 	%r166, %r166, %r15;
	add.s32 	%r165, %r165, %r15;
	add.s32 	%r164, %r164, %r15;
	setp.lt.u64 	%p10, %rd137, %rd6;
	@%p10 bra 	$L__BB3_14;
$L__BB3_15:
	setp.le.u64 	%p11, %rd6, %rd144;
	// begin inline asm
	cp.async.commit_group;
	// end inline asm
	cvt.s64.s32 	%rd35, %r2;
	@%p11 bra 	$L__BB3_25;
	cvt.u32.u64 	%r105, %rd144;
	cvt.u64.u32 	%rd36, %r9;
	add.s32 	%r106, %r105, %r9;
	cvt.u64.u32 	%rd100, %r106;
	max.u64 	%rd101, %rd6, %rd100;
	setp.gt.u64 	%p12, %rd6, %rd100;
	selp.u64 	%rd37, 1, 0, %p12;
	add.s64 	%rd102, %rd37, %rd100;
	sub.s64 	%rd38, %rd101, %rd102;
	and.b64  	%rd103, %rd38, -4294967296;
	setp.ne.s64 	%p13, %rd103, 0;
	@%p13 bra 	$L__BB3_18;
	cvt.u32.u64 	%r107, %rd36;
	cvt.u32.u64 	%r108, %rd38;
	div.u32 	%r109, %r108, %r107;
	cvt.u64.u32 	%rd140, %r109;
	bra.uni 	$L__BB3_19;
$L__BB3_18:
	div.u64 	%rd140, %rd38, %rd36;
$L__BB3_19:
	add.s64 	%rd42, %rd140, %rd37;
	and.b64  	%rd104, %rd42, 3;
	setp.eq.s64 	%p14, %rd104, 3;
	@%p14 bra 	$L__BB3_22;
	shl.b64 	%rd105, %rd4, 2;
	shl.b64 	%rd106, %rd144, 2;
	add.s64 	%rd107, %rd105, %rd106;
	add.s64 	%rd108, %rd107, %rd35;
	add.s64 	%rd142, %rd68, %rd108;
	shl.b64 	%rd44, %rd36, 2;
	mov.u32 	%r111, _ZN3cub18CUB_300001_SM_10006detail9transform4smemE;
	add.s32 	%r112, %r2, %r111;
	add.s32 	%r113, %r112, %r5;
	shl.b32 	%r114, %r105, 2;
	add.s32 	%r168, %r113, %r114;
	mul.lo.s32 	%r115, %r8, %r7;
	mul.lo.s32 	%r116, %r115, %r6;
	shl.b32 	%r28, %r116, 2;
	add.s64 	%rd109, %rd42, 1;
	and.b64  	%rd110, %rd109, 3;
	neg.s64 	%rd141, %rd110;
$L__BB3_21:
	.pragma "nounroll";
	add.s32 	%r117, %r168, 128;
	// begin inline asm
	cp.async.ca.shared.global [%r117], [%rd142], 4, 4;
	// end inline asm
	add.s64 	%rd144, %rd144, %rd36;
	add.s64 	%rd142, %rd142, %rd44;
	add.s32 	%r168, %r168, %r28;
	add.s64 	%rd141, %rd141, 1;
	setp.ne.s64 	%p15, %rd141, 0;
	@%p15 bra 	$L__BB3_21;
$L__BB3_22:
	setp.lt.u64 	%p16, %rd42, 3;
	@%p16 bra 	$L__BB3_25;
	shl.b64 	%rd53, %rd36, 2;
	shl.b64 	%rd112, %rd4, 2;
	shl.b64 	%rd113, %rd144, 2;
	add.s64 	%rd54, %rd112, %rd113;
	add.s64 	%rd55, %rd54, %rd53;
	shl.b64 	%rd56, %rd36, 4;
	shl.b64 	%rd114, %rd36, 3;
	add.s64 	%rd57, %rd54, %rd114;
	add.s64 	%rd115, %rd144, %rd4;
	shl.b64 	%rd116, %rd115, 2;
	mad.lo.s64 	%rd58, %rd36, 12, %rd116;
	mov.u32 	%r118, _ZN3cub18CUB_300001_SM_10006detail9transform4smemE;
	add.s32 	%r119, %r2, %r118;
	mul.lo.s32 	%r120, %r8, %r7;
	mul.lo.s32 	%r121, %r120, %r6;
	shl.b32 	%r122, %r121, 2;
	cvt.u32.u64 	%r123, %rd144;
	shl.b32 	%r124, %r123, 2;
	add.s32 	%r125, %r119, %r5;
	add.s32 	%r169, %r125, %r124;
	add.s32 	%r172, %r169, %r122;
	shl.b32 	%r32, %r121, 4;
	shl.b32 	%r126, %r121, 3;
	add.s32 	%r171, %r169, %r126;
	mad.lo.s32 	%r170, %r121, 12, %r169;
	add.s64 	%rd145, %rd68, %rd35;
$L__BB3_24:
	add.s64 	%rd117, %rd145, %rd54;
	add.s32 	%r127, %r169, 128;
	// begin inline asm
	cp.async.ca.shared.global [%r127], [%rd117], 4, 4;
	// end inline asm
	add.s64 	%rd118, %rd145, %rd55;
	add.s32 	%r128, %r172, 128;
	// begin inline asm
	cp.async.ca.shared.global [%r128], [%rd118], 4, 4;
	// end inline asm
	add.s64 	%rd119, %rd145, %rd57;
	add.s32 	%r129, %r171, 128;
	// begin inline asm
	cp.async.ca.shared.global [%r129], [%rd119], 4, 4;
	// end inline asm
	add.s64 	%rd120, %rd145, %rd58;
	add.s32 	%r130, %r170, 128;
	// begin inline asm
	cp.async.ca.shared.global [%r130], [%rd120], 4, 4;
	// end inline asm
	add.s64 	%rd144, %rd144, %rd53;
	add.s64 	%rd145, %rd145, %rd56;
	add.s32 	%r172, %r172, %r32;
	add.s32 	%r171, %r171, %r32;
	add.s32 	%r170, %r170, %r32;
	add.s32 	%r169, %r169, %r32;
	setp.lt.u64 	%p17, %rd144, %rd6;
	@%p17 bra 	$L__BB3_24;
$L__BB3_25:
	// begin inline asm
	cp.async.commit_group;
	// end inline asm
	// begin inline asm
	cp.async.wait_group 0;
	// end inline asm
	barrier.sync 	0;
$L__BB3_26:
	setp.eq.s32 	%p22, %r3, %r4;
	@%p22 bra 	$L__BB3_32;
	setp.lt.s32 	%p23, %r68, 1;
	@%p23 bra 	$L__BB3_35;
	mov.u32 	%r177, %tid.x;
	neg.s32 	%r180, %r68;
	add.s32 	%r151, %r2, %r5;
	shl.b32 	%r152, %r177, 2;
	add.s32 	%r153, %r151, %r152;
	mov.u32 	%r154, _ZN3cub18CUB_300001_SM_10006detail9transform4smemE;
	add.s32 	%r155, %r153, %r154;
	add.s32 	%r179, %r155, 128;
	add.s32 	%r156, %r1, %r152;
	add.s32 	%r178, %r154, %r156;
	shl.b64 	%rd127, %rd4, 2;
	add.s64 	%rd64, %rd1, %rd127;
$L__BB3_29:
	.pragma "nounroll";
	setp.ge.s32 	%p24, %r177, %r4;
	@%p24 bra 	$L__BB3_31;
	ld.shared.f32 	%f1, [%r178];
	ld.shared.f32 	%f2, [%r179];
	add.f32 	%f3, %f1, %f2;
	mul.wide.s32 	%rd128, %r177, 4;
	add.s64 	%rd129, %rd64, %rd128;
	st.global.f32 	[%rd129], %f3;
$L__BB3_31:
	add.s32 	%r180, %r180, 1;
	setp.ne.s32 	%p25, %r180, 0;
	add.s32 	%r179, %r179, 512;
	add.s32 	%r178, %r178, 512;
	add.s32 	%r177, %r177, 128;
	@%p25 bra 	$L__BB3_29;
	bra.uni 	$L__BB3_35;
$L__BB3_32:
	setp.lt.s32 	%p26, %r68, 1;
	@%p26 bra 	$L__BB3_35;
	mov.u32 	%r173, %tid.x;
	neg.s32 	%r176, %r68;
	add.s32 	%r157, %r2, %r5;
	shl.b32 	%r158, %r173, 2;
	add.s32 	%r159, %r157, %r158;
	mov.u32 	%r160, _ZN3cub18CUB_300001_SM_10006detail9transform4smemE;
	add.s32 	%r161, %r159, %r160;
	add.s32 	%r175, %r161, 128;
	add.s32 	%r162, %r1, %r158;
	add.s32 	%r174, %r160, %r162;
	shl.b64 	%rd130, %rd4, 2;
	add.s64 	%rd65, %rd1, %rd130;
$L__BB3_34:
	.pragma "nounroll";
	mul.wide.s32 	%rd131, %r173, 4;
	add.s64 	%rd132, %rd65, %rd131;
	ld.shared.f32 	%f4, [%r174];
	ld.shared.f32 	%f5, [%r175];
	add.f32 	%f6, %f4, %f5;
	st.global.f32 	[%rd132], %f6;
	add.s32 	%r176, %r176, 1;
	setp.eq.s32 	%p27, %r176, 0;
	add.s32 	%r175, %r175, 512;
	add.s32 	%r174, %r174, 512;
	add.s32 	%r173, %r173, 128;
	@%p27 bra 	$L__BB3_35;
	bra.uni 	$L__BB3_34;
$L__BB3_35:
	ret;

}


// ===== COMPILED SASS (sm_100) =====

	.target	sm_100

	.elftype	@"ET_EXEC"


//--------------------- .note.nv.tkinfo           --------------------------
	.section	.note.nv.tkinfo,"",@"SHT_NOTE"
	.sectionflags	@"SHF_NOTE_NV_TKINFO"
	.tkinfo
        /*0018*/ 	.word	0x00000002
        /*0030*/ 	.string	""
        /*0030*/ 	.string	"ptxas"
        /*0030*/ 	.string	"Cuda compilation tools, release 13.0, V13.0.88"
        /*0030*/ 	.string	"Build cuda_13.0.r13.0/compiler.36424714_0"
        /*0030*/ 	.string	"-arch sm_100 -m 64 "



//--------------------- .note.nv.cuinfo           --------------------------
	.section	.note.nv.cuinfo,"",@"SHT_NOTE"
	.sectionflags	@"SHF_NOTE_NV_CUINFO"
        /*0018*/ 	.short	0x0002
        /*001a*/ 	.short	0x0064
        /*001c*/ 	.short	0x0082
	.zero		2


//--------------------- .nv.info                  --------------------------
	.section	.nv.info,"",@"SHT_CUDA_INFO"
	.align	4


	//----- nvinfo : EIATTR_REGCOUNT
	.align		4
        /*0000*/ 	.byte	0x04, 0x2f
        /*0002*/ 	.short	(.L_44 - .L_43)
	.align		4
.L_43:
        /*0004*/ 	.word	index@(_Z14compadd_kernelPfS_i)
        /*0008*/ 	.word	0x0000000a


	//----- nvinfo : EIATTR_FRAME_SIZE
	.align		4
.L_44:
        /*000c*/ 	.byte	0x04, 0x11
        /*000e*/ 	.short	(.L_46 - .L_45)
	.align		4
.L_45:
        /*0010*/ 	.word	index@(_Z14compadd_kernelPfS_i)
        /*0014*/ 	.word	0x00000000


	//----- nvinfo : EIATTR_REGCOUNT
	.align		4
.L_46:
        /*0018*/ 	.byte	0x04, 0x2f
        /*001a*/ 	.short	(.L_48 - .L_47)
	.align		4
.L_47:
        /*001c*/ 	.word	index@(_ZN3cub18CUB_300001_SM_10006detail11EmptyKernelIvEEvv)
        /*0020*/ 	.word	0x00000004


	//----- nvinfo : EIATTR_FRAME_SIZE
	.align		4
.L_48:
        /*0024*/ 	.byte	0x04, 0x11
        /*0026*/ 	.short	(.L_50 - .L_49)
	.align		4
.L_49:
        /*0028*/ 	.word	index@(_ZN3cub18CUB_300001_SM_10006detail11EmptyKernelIvEEvv)
        /*002c*/ 	.word	0x00000000


	//----- nvinfo : EIATTR_REGCOUNT
	.align		4
.L_50:
        /*0030*/ 	.byte	0x04, 0x2f
        /*0032*/ 	.short	(.L_52 - .L_51)
	.align		4
.L_51:
        /*0034*/ 	.word	index@(_ZN3cub18CUB_300001_SM_10006detail9transform16transform_kernelINS2_10policy_hubILb0EN4cuda3std3__45tupleIJN6thrust24THRUST_300001_SM_1000_NS6detail15normal_iteratorINSA_10device_ptrIKfEEEENSC_INSD_IfEEEEEEEE10policy1000EiNS7_4plusIfEESI_JPSE_PfEEEvT0_iT1_T2_DpNS2_10kernel_argIT3_EE)
        /*0038*/ 	.word	0x00000020


	//----- nvinfo : EIATTR_FRAME_SIZE
	.align		4
.L_52:
        /*003c*/ 	.byte	0x04, 0x11
        /*003e*/ 	.short	(.L_54 - .L_53)
	.align		4
.L_53:
        /*0040*/ 	.word	index@($__internal_1_$__cuda_sm20_div_u64)
        /*0044*/ 	.word	0x00000000


	//----- nvinfo : EIATTR_FRAME_SIZE
	.align		4
.L_54:
        /*0048*/ 	.byte	0x04, 0x11
        /*004a*/ 	.short	(.L_56 - .L_55)
	.align		4
.L_55:
        /*004c*/ 	.word	index@(_ZN3cub18CUB_300001_SM_10006detail9transform16transform_kernelINS2_10policy_hubILb0EN4cuda3std3__45tupleIJN6thrust24THRUST_300001_SM_1000_NS6detail15normal_iteratorINSA_10device_ptrIKfEEEENSC_INSD_IfEEEEEEEE10policy1000EiNS7_4plusIfEESI_JPSE_PfEEEvT0_iT1_T2_DpNS2_10kernel_argIT3_EE)
        /*0050*/ 	.word	0x00000000


	//----- nvinfo : EIATTR_REGCOUNT
	.align		4
.L_56:
        /*0054*/ 	.byte	0x04, 0x2f
        /*0056*/ 	.short	(.L_58 - .L_57)
	.align		4
.L_57:
        /*0058*/ 	.word	index@(_ZN3cub18CUB_300001_SM_10006detail9transform16transform_kernelINS2_10policy_hubILb0EN4cuda3std3__45tupleIJN6thrust24THRUST_300001_SM_1000_NS6detail15normal_iteratorINSA_10device_ptrIKfEEEENSC_INSD_IfEEEEEEEE10policy1000ElNS7_4plusIfEESI_JPSE_PfEEEvT0_iT1_T2_DpNS2_10kernel_argIT3_EE)
        /*005c*/ 	.word	0x00000020


	//----- nvinfo : EIATTR_FRAME_SIZE
	.align		4
.L_58:
        /*0060*/ 	.byte	0x04, 0x11
        /*0062*/ 	.short	(.L_60 - .L_59)
	.align		4
.L_59:
        /*0064*/ 	.word	index@($__internal_0_$__cuda_sm20_div_u64)
        /*0068*/ 	.word	0x00000000


	//----- nvinfo : EIATTR_FRAME_SIZE
	.align		4
.L_60:
        /*006c*/ 	.byte	0x04, 0x11
        /*006e*/ 	.short	(.L_62 - .L_61)
	.align		4
.L_61:
        /*0070*/ 	.word	index@(_ZN3cub18CUB_300001_SM_10006detail9transform16transform_kernelINS2_10policy_hubILb0EN4cuda3std3__45tupleIJN6thrust24THRUST_300001_SM_1000_NS6detail15normal_iteratorINSA_10device_ptrIKfEEEENSC_INSD_IfEEEEEEEE10policy1000ElNS7_4plusIfEESI_JPSE_PfEEEvT0_iT1_T2_DpNS2_10kernel_argIT3_EE)
        /*0074*/ 	.word	0x00000000


	//----- nvinfo : EIATTR_MIN_STACK_SIZE
	.align		4
.L_62:
        /*0078*/ 	.byte	0x04, 0x12
        /*007a*/ 	.short	(.L_64 - .L_63)
	.align		4
.L_63:
        /*007c*/ 	.word	index@(_ZN3cub18CUB_300001_SM_10006detail9transform16transform_kernelINS2_10policy_hubILb0EN4cuda3std3__45tupleIJN6thrust24THRUST_300001_SM_1000_NS6detail15normal_iteratorINSA_10device_ptrIKfEEEENSC_INSD_IfEEEEEEEE10policy1000ElNS7_4plusIfEESI_JPSE_PfEEEvT0_iT1_T2_DpNS2_10kernel_argIT3_EE)
        /*0080*/ 	.word	0x00000000


	//----- nvinfo : EIATTR_MIN_STACK_SIZE
	.align		4
.L_64:
        /*0084*/ 	.byte	0x04, 0x12
        /*0086*/ 	.short	(.L_66 - .L_65)
	.align		4
.L_65:
        /*0088*/ 	.word	index@(_ZN3cub18CUB_300001_SM_10006detail9transform16transform_kernelINS2_10policy_hubILb0EN4cuda3std3__45tupleIJN6thrust24THRUST_300001_SM_1000_NS6detail15normal_iteratorINSA_10device_ptrIKfEEEENSC_INSD_IfEEEEEEEE10policy1000EiNS7_4plusIfEESI_JPSE_PfEEEvT0_iT1_T2_DpNS2_10kernel_argIT3_EE)
        /*008c*/ 	.word	0x00000000


	//----- nvinfo : EIATTR_MIN_STACK_SIZE
	.align		4
.L_66:
        /*0090*/ 	.byte	0x04, 0x12
        /*0092*/ 	.short	(.L_68 - .L_67)
	.align		4
.L_67:
        /*0094*/ 	.word	index@(_ZN3cub18CUB_300001_SM_10006detail11EmptyKernelIvEEvv)
        /*0098*/ 	.word	0x00000000


	//----- nvinfo : EIATTR_MIN_STACK_SIZE
	.align		4
.L_68:
        /*009c*/ 	.byte	0x04, 0x12
        /*009e*/ 	.short	(.L_70 - .L_69)
	.align		4
.L_69:
        /*00a0*/ 	.word	index@(_Z14compadd_kernelPfS_i)
        /*00a4*/ 	.word	0x00000000
.L_70:


//--------------------- .nv.compat                --------------------------
	.section	.nv.compat,"",@"SHT_CUDA_COMPAT_INFO"
	.align	4
        /*0000*/ 	.byte	0x02, 0x09, 0x00, 0x00, 0x02, 0x02, 0x02, 0x00, 0x02, 0x05, 0x05, 0x00, 0x03, 0x07, 0x01, 0x01
        /*0010*/ 	.byte	0x02, 0x03, 0x00, 0x00, 0x02, 0x06, 0x01, 0x00, 0x04, 0x0b, 0x08, 0x00, 0x09, 0x00, 0x00, 0x00
        /*0020*/ 	.byte	0x00, 0x00, 0x00, 0x00


//--------------------- .nv.info._ZN3cub18CUB_300001_SM_10006detail9transform16transform_kernelINS2_10policy_hubILb0EN4cuda3std3__45tupleIJN6thrust24THRUST_300001_SM_1000_NS6detail15normal_iteratorINSA_10device_ptrIKfEEEENSC_INSD_IfEEEEEEEE10policy1000ElNS7_4plusIfEESI_JPSE_PfEEEvT0_iT1_T2_DpNS2_10kernel_argIT3_EE --------------------------
	.section	.nv.info._ZN3cub18CUB_300001_SM_10006detail9transform16transform_kernelINS2_10policy_hubILb0EN4cuda3std3__45tupleIJN6thrust24THRUST_300001_SM_1000_NS6detail15normal_iteratorINSA_10device_ptrIKfEEEENSC_INSD_IfEEEEEEEE10policy1000ElNS7_4plusIfEESI_JPSE_PfEEEvT0_iT1_T2_DpNS2_10kernel_argIT3_EE,"",@"SHT_CUDA_INFO"
	.sectionflags	@""
	.align	4


	//----- nvinfo : EIATTR_CUDA_API_VERSION
	.align		4
        /*0000*/ 	.byte	0x04, 0x37
        /*0002*/ 	.short	(.L_72 - .L_71)
.L_71:
        /*0004*/ 	.word	0x00000082


	//----- nvinfo : EIATTR_KPARAM_INFO
	.align		4
.L_72:
        /*0008*/ 	.byte	0x04, 0x17
        /*000a*/ 	.short	(.L_74 - .L_73)
.L_73:
        /*000c*/ 	.word	0x00000000
        /*0010*/ 	.short	0x0005
        /*0012*/ 	.short	0x0028
        /*0014*/ 	.byte	0x00, 0xf0, 0x41, 0x00


	//----- nvinfo : EIATTR_KPARAM_INFO
	.align		4
.L_74:
        /*0018*/ 	.byte	0x04, 0x17
        /*001a*/ 	.short	(.L_76 - .L_75)
.L_75:
        /*001c*/ 	.word	0x00000000
        /*0020*/ 	.short	0x0004
        /*0022*/ 	.short	0x0018
        /*0024*/ 	.byte	0x00, 0xf0, 0x41, 0x00


	//----- nvinfo : EIATTR_KPARAM_INFO
	.align		4
.L_76:
        /*0028*/ 	.byte	0x04, 0x17
        /*002a*/ 	.short	(.L_78 - .L_77)
.L_77:
        /*002c*/ 	.word	0x00000000
        /*0030*/ 	.short	0x0003
        /*0032*/ 	.short	0x0010
        /*0034*/ 	.byte	0x00, 0xf0, 0x21, 0x00


	//----- nvinfo : EIATTR_KPARAM_INFO
	.align		4
.L_78:
        /*0038*/ 	.byte	0x04, 0x17
        /*003a*/ 	.short	(.L_80 - .L_79)
.L_79:
        /*003c*/ 	.word	0x00000000
        /*0040*/ 	.short	0x0002
        /*0042*/ 	.short	0x000c
        /*0044*/ 	.byte	0x00, 0xf0, 0x05, 0x00


	//----- nvinfo : EIATTR_KPARAM_INFO
	.align		4
.L_80:
        /*0048*/ 	.byte	0x04, 0x17
        /*004a*/ 	.short	(.L_82 - .L_81)
.L_81:
        /*004c*/ 	.word	0x00000000
        /*0050*/ 	.short	0x0001
        /*0052*/ 	.short	0x0008
        /*0054*/ 	.byte	0x00, 0xf0, 0x11, 0x00


	//----- nvinfo : EIATTR_KPARAM_INFO
	.align		4
.L_82:
        /*0058*/ 	.byte	0x04, 0x17
        /*005a*/ 	.short	(.L_84 - .L_83)
.L_83:
        /*005c*/ 	.word	0x00000000
        /*0060*/ 	.short	0x0000
        /*0062*/ 	.short	0x0000
        /*0064*/ 	.byte	0x00, 0xf0, 0x21, 0x00


	//----- nvinfo : EIATTR_SPARSE_MMA_MASK
	.align		4
.L_84:
        /*0068*/ 	.byte	0x03, 0x50
        /*006a*/ 	.short	0x0000


	//----- nvinfo : EIATTR_MAXREG_COUNT
	.align		4
        /*006c*/ 	.byte	0x03, 0x1b
        /*006e*/ 	.short	0x00ff


	//----- nvinfo : EIATTR_NUM_BARRIERS
	.align		4
        /*0070*/ 	.byte	0x02, 0x4c
        /*0072*/ 	.byte	0x01
	.zero		1


	//----- nvinfo : EIATTR_MERCURY_ISA_VERSION
	.align		4
        /*0074*/ 	.byte	0x03, 0x5f
        /*0076*/ 	.short	0x0101


	//----- nvinfo : EIATTR_COOP_GROUP_MASK_REGIDS
	.align		4
        /*0078*/ 	.byte	0x04, 0x29
        /*007a*/ 	.short	(.L_86 - .L_85)


	//   ....[0]....
.L_85:
        /*007c*/ 	.word	0xffffffff


	//----- nvinfo : EIATTR_COOP_GROUP_INSTR_OFFSETS
	.align		4
.L_86:
        /*0080*/ 	.byte	0x04, 0x28
        /*0082*/ 	.short	(.L_88 - .L_87)


	//   ....[0]....
.L_87:
        /*0084*/ 	.word	0x000019c0


	//----- nvinfo : EIATTR_VRC_CTA_INIT_COUNT
	.align		4
.L_88:
        /*0088*/ 	.byte	0x02, 0x4a
	.zero		1
	.zero		1


	//----- nvinfo : EIATTR_MBARRIER_INSTR_OFFSETS
	.align		4
        /*008c*/ 	.byte	0x04, 0x39
        /*008e*/ 	.short	(.L_90 - .L_89)


	//   ....[0]....
.L_89:
        /*0090*/ 	.word	0x000002d0
        /*0094*/ 	.word	0x000000ff
        /*0098*/ 	.word	0x00000000
        /*009c*/ 	.short	0x0100
        /*009e*/ 	.byte	0x11
	.zero		1


	//   ....[1]....
        /*00a0*/ 	.word	0x000004a0
        /*00a4*/ 	.word	0x000000ff
        /*00a8*/ 	.word	0x00000000
        /*00ac*/ 	.short	0x010a
        /*00ae*/ 	.byte	0x04
	.zero		1


	//----- nvinfo : EIATTR_NUM_MBARRIERS
	.align		4
.L_90:
        /*00b0*/ 	.byte	0x03, 0x38
        /*00b2*/ 	.short	0x0001


	//----- nvinfo : EIATTR_EXIT_INSTR_OFFSETS
	.align		4
        /*00b4*/ 	.byte	0x04, 0x1c
        /*00b6*/ 	.short	(.L_92 - .L_91)


	//   ....[0]....
.L_91:
        /*00b8*/ 	.word	0x00001a10


	//   ....[1]....
        /*00bc*/ 	.word	0x00001c00


	//   ....[2]....
        /*00c0*/ 	.word	0x00001c30


	//   ....[3]....
        /*00c4*/ 	.word	0x00001dd0


	//----- nvinfo : EIATTR_MAX_THREADS
	.align		4
.L_92:
        /*00c8*/ 	.byte	0x04, 0x05
        /*00ca*/ 	.short	(.L_94 - .L_93)
.L_93:
        /*00cc*/ 	.word	0x00000080
        /*00d0*/ 	.word	0x00000001
        /*00d4*/ 	.word	0x00000001


	//----- nvinfo : EIATTR_CRS_STACK_SIZE
	.align		4
.L_94:
        /*00d8*/ 	.byte	0x04, 0x1e
        /*00da*/ 	.short	(.L_96 - .L_95)
.L_95:
        /*00dc*/ 	.word	0x00000000


	//----- nvinfo : EIATTR_CBANK_PARAM_SIZE
	.align		4
.L_96:
        /*00e0*/ 	.byte	0x03, 0x19
        /*00e2*/ 	.short	0x0038


	//----- nvinfo : EIATTR_PARAM_CBANK
	.align		4
        /*00e4*/ 	.byte	0x04, 0x0a
        /*00e6*/ 	.short	(.L_98 - .L_97)
	.align		4
.L_97:
        /*00e8*/ 	.word	index@(.nv.constant0._ZN3cub18CUB_300001_SM_10006detail9transform16transform_kernelINS2_10policy_hubILb0EN4cuda3std3__45tupleIJN6thrust24THRUST_300001_SM_1000_NS6detail15normal_iteratorINSA_10device_ptrIKfEEEENSC_INSD_IfEEEEEEEE10policy1000ElNS7_4plusIfEESI_JPSE_PfEEEvT0_iT1_T2_DpNS2_10kernel_argIT3_EE)
        /*00ec*/ 	.short	0x0380
        /*00ee*/ 	.short	0x0038


	//----- nvinfo : EIATTR_SW_WAR
	.align		4
.L_98:
        /*00f0*/ 	.byte	0x04, 0x36
        /*00f2*/ 	.short	(.L_100 - .L_99)
.L_99:
        /*00f4*/ 	.word	0x00000008
.L_100:


//--------------------- .nv.info._ZN3cub18CUB_300001_SM_10006detail9transform16transform_kernelINS2_10policy_hubILb0EN4cuda3std3__45tupleIJN6thrust24THRUST_300001_SM_1000_NS6detail15normal_iteratorINSA_10device_ptrIKfEEEENSC_INSD_IfEEEEEEEE10policy1000EiNS7_4plusIfEESI_JPSE_PfEEEvT0_iT1_T2_DpNS2_10kernel_argIT3_EE --------------------------
	.section	.nv.info._ZN3cub18CUB_300001_SM_10006detail9transform16transform_kernelINS2_10policy_hubILb0EN4cuda3std3__45tupleIJN6thrust24THRUST_300001_SM_1000_NS6detail15normal_iteratorINSA_10device_ptrIKfEEEENSC_INSD_IfEEEEEEEE10policy1000EiNS7_4plusIfEESI_JPSE_PfEEEvT0_iT1_T2_DpNS2_10kernel_argIT3_EE,"",@"SHT_CUDA_INFO"
	.sectionflags	@""
	.align	4


	//----- nvinfo : EIATTR_CUDA_API_VERSION
	.align		4
        /*0000*/ 	.byte	0x04, 0x37
        /*0002*/ 	.short	(.L_102 - .L_101)
.L_101:
        /*0004*/ 	.word	0x00000082


	//----- nvinfo : EIATTR_KPARAM_INFO
	.align		4
.L_102:
        /*0008*/ 	.byte	0x04, 0x17
        /*000a*/ 	.short	(.L_104 - .L_103)
.L_103:
        /*000c*/ 	.word	0x00000000
        /*0010*/ 	.short	0x0005
        /*0012*/ 	.short	0x0028
        /*0014*/ 	.byte	0x00, 0xf0, 0x41, 0x00


	//----- nvinfo : EIATTR_KPARAM_INFO
	.align		4
.L_104:
        /*0018*/ 	.byte	0x04, 0x17
        /*001a*/ 	.short	(.L_106 - .L_105)
.L_105:
        /*001c*/ 	.word	0x00000000
        /*0020*/ 	.short	0x0004
        /*0022*/ 	.short	0x0018
        /*0024*/ 	.byte	0x00, 0xf0, 0x41, 0x00


	//----- nvinfo : EIATTR_KPARAM_INFO
	.align		4
.L_106:
        /*0028*/ 	.byte	0x04, 0x17
        /*002a*/ 	.short	(.L_108 - .L_107)
.L_107:
        /*002c*/ 	.word	0x00000000
        /*0030*/ 	.short	0x0003
        /*0032*/ 	.short	0x0010
        /*0034*/ 	.byte	0x00, 0xf0, 0x21, 0x00


	//----- nvinfo : EIATTR_KPARAM_INFO
	.align		4
.L_108:
        /*0038*/ 	.byte	0x04, 0x17
        /*003a*/ 	.short	(.L_110 - .L_109)
.L_109:
        /*003c*/ 	.word	0x00000000
        /*0040*/ 	.short	0x0002
        /*0042*/ 	.short	0x0008
        /*0044*/ 	.byte	0x00, 0xf0, 0x05, 0x00


	//----- nvinfo : EIATTR_KPARAM_INFO
	.align		4
.L_110:
        /*0048*/ 	.byte	0x04, 0x17
        /*004a*/ 	.short	(.L_112 - .L_111)
.L_111:
        /*004c*/ 	.word	0x00000000
        /*0050*/ 	.short	0x0001
        /*0052*/ 	.short	0x0004
        /*0054*/ 	.byte	0x00, 0xf0, 0x11, 0x00


	//----- nvinfo : EIATTR_KPARAM_INFO
	.align		4
.L_112:
        /*0058*/ 	.byte	0x04, 0x17
        /*005a*/ 	.short	(.L_114 - .L_113)
.L_113:
        /*005c*/ 	.word	0x00000000
        /*0060*/ 	.short	0x0000
        /*0062*/ 	.short	0x0000
        /*0064*/ 	.byte	0x00, 0xf0, 0x11, 0x00


	//----- nvinfo : EIATTR_SPARSE_MMA_MASK
	.align		4
.L_114:
        /*0068*/ 	.byte	0x03, 0x50
        /*006a*/ 	.short	0x0000


	//----- nvinfo : EIATTR_MAXREG_COUNT
	.align		4
        /*006c*/ 	.byte	0x03, 0x1b
        /*006e*/ 	.short	0x00ff


	//----- nvinfo : EIATTR_NUM_BARRIERS
	.align		4
        /*0070*/ 	.byte	0x02, 0x4c
        /*0072*/ 	.byte	0x01
	.zero		1


	//----- nvinfo : EIATTR_MERCURY_ISA_VERSION
	.align		4
        /*0074*/ 	.byte	0x03, 0x5f
        /*0076*/ 	.short	0x0101


	//----- nvinfo : EIATTR_COOP_GROUP_MASK_REGIDS
	.align		4
        /*0078*/ 	.byte	0x04, 0x29
        /*007a*/ 	.short	(.L_116 - .L_115)


	//   ....[0]....
.L_115:
        /*007c*/ 	.word	0xffffffff


	//----- nvinfo : EIATTR_COOP_GROUP_INSTR_OFFSETS
	.align		4
.L_116:
        /*0080*/ 	.byte	0x04, 0x28
        /*0082*/ 	.short	(.L_118 - .L_117)


	//   ....[0]....
.L_117:
        /*0084*/ 	.word	0x000019e0


	//----- nvinfo : EIATTR_VRC_CTA_INIT_COUNT
	.align		4
.L_118:
        /*0088*/ 	.byte	0x02, 0x4a
	.zero		1
	.zero		1


	//----- nvinfo : EIATTR_MBARRIER_INSTR_OFFSETS
	.align		4
        /*008c*/ 	.byte	0x04, 0x39
        /*008e*/ 	.short	(.L_120 - .L_119)


	//   ....[0]....
.L_119:
        /*0090*/ 	.word	0x00000270
        /*0094*/ 	.word	0x000000ff
        /*0098*/ 	.word	0x00000000
        /*009c*/ 	.short	0x0100
        /*009e*/ 	.byte	0x0f
	.zero		1


	//   ....[1]....
        /*00a0*/ 	.word	0x00000420
        /*00a4*/ 	.word	0x000000ff
        /*00a8*/ 	.word	0x00000000
        /*00ac*/ 	.short	0x010a
        /*00ae*/ 	.byte	0x04
	.zero		1


	//----- nvinfo : EIATTR_NUM_MBARRIERS
	.align		4
.L_120:
        /*00b0*/ 	.byte	0x03, 0x38
        /*00b2*/ 	.short	0x0001


	//----- nvinfo : EIATTR_EXIT_INSTR_OFFSETS
	.align		4
        /*00b4*/ 	.byte	0x04, 0x1c
        /*00b6*/ 	.short	(.L_122 - .L_121)


	//   ....[0]....
.L_121:
        /*00b8*/ 	.word	0x00001a30


	//   ....[1]....
        /*00bc*/ 	.word	0x00001bc0


	//   ....[2]....
        /*00c0*/ 	.word	0x00001c30


	//   ....[3]....
        /*00c4*/ 	.word	0x00001e10


	//----- nvinfo : EIATTR_MAX_THREADS
	.align		4
.L_122:
        /*00c8*/ 	.byte	0x04, 0x05
        /*00ca*/ 	.short	(.L_124 - .L_123)
.L_123:
        /*00cc*/ 	.word	0x00000080
        /*00d0*/ 	.word	0x00000001
        /*00d4*/ 	.word	0x00000001


	//----- nvinfo : EIATTR_CRS_STACK_SIZE
	.align		4
.L_124:
        /*00d8*/ 	.byte	0x04, 0x1e
        /*00da*/ 	.short	(.L_126 - .L_125)
.L_125:
        /*00dc*/ 	.word	0x00000000


	//----- nvinfo : EIATTR_CBANK_PARAM_SIZE
	.align		4
.L_126:
        /*00e0*/ 	.byte	0x03, 0x19
        /*00e2*/ 	.short	0x0038


	//----- nvinfo : EIATTR_PARAM_CBANK
	.align		4
        /*00e4*/ 	.byte	0x04, 0x0a
        /*00e6*/ 	.short	(.L_128 - .L_127)
	.align		4
.L_127:
        /*00e8*/ 	.word	index@(.nv.constant0._ZN3cub18CUB_300001_SM_10006detail9transform16transform_kernelINS2_10policy_hubILb0EN4cuda3std3__45tupleIJN6thrust24THRUST_300001_SM_1000_NS6detail15normal_iteratorINSA_10device_ptrIKfEEEENSC_INSD_IfEEEEEEEE10policy1000EiNS7_4plusIfEESI_JPSE_PfEEEvT0_iT1_T2_DpNS2_10kernel_argIT3_EE)
        /*00ec*/ 	.short	0x0380
        /*00ee*/ 	.short	0x0038


	//----- nvinfo : EIATTR_SW_WAR
	.align		4
.L_128:
        /*00f0*/ 	.byte	0x04, 0x36
        /*00f2*/ 	.short	(.L_130 - .L_129)
.L_129:
        /*00f4*/ 	.word	0x00000008
.L_130:


//--------------------- .nv.info._ZN3cub18CUB_300001_SM_10006detail11EmptyKernelIvEEvv --------------------------
	.section	.nv.info._ZN3cub18CUB_300001_SM_10006detail11EmptyKernelIvEEvv,"",@"SHT_CUDA_INFO"
	.sectionflags	@""
	.align	4


	//----- nvinfo : EIATTR_CUDA_API_VERSION
	.align		4
        /*0000*/ 	.byte	0x04, 0x37
        /*0002*/ 	.short	(.L_132 - .L_131)
.L_131:
        /*0004*/ 	.word	0x00000082


	//----- nvinfo : EIATTR_SPARSE_MMA_MASK
	.align		4
.L_132:
        /*0008*/ 	.byte	0x03, 0x50
        /*000a*/ 	.short	0x0000


	//----- nvinfo : EIATTR_MAXREG_COUNT
	.align		4
        /*000c*/ 	.byte	0x03, 0x1b
        /*000e*/ 	.short	0x00ff


	//----- nvinfo : EIATTR_MERCURY_ISA_VERSION
	.align		4
        /*0010*/ 	.byte	0x03, 0x5f
        /*0012*/ 	.short	0x0101


	//----- nvinfo : EIATTR_VRC_CTA_INIT_COUNT
	.align		4
        /*0014*/ 	.byte	0x02, 0x4a
	.zero		1
	.zero		1


	//----- nvinfo : EIATTR_EXIT_INSTR_OFFSETS
	.align		4
        /*0018*/ 	.byte	0x04, 0x1c
        /*001a*/ 	.short	(.L_134 - .L_133)


	//   ....[0]....
.L_133:
        /*001c*/ 	.word	0x00000010


	//----- nvinfo : EIATTR_SW_WAR
	.align		4
.L_134:
        /*0020*/ 	.byte	0x04, 0x36
        /*0022*/ 	.short	(.L_136 - .L_135)
.L_135:
        /*0024*/ 	.word	0x00000008
.L_136:


//--------------------- .nv.info._Z14compadd_kernelPfS_i --------------------------
	.section	.nv.info._Z14compadd_kernelPfS_i,"",@"SHT_CUDA_INFO"
	.sectionflags	@""
	.align	4


	//----- nvinfo : EIATTR_CUDA_API_VERSION
	.align		4
        /*0000*/ 	.byte	0x04, 0x37
        /*0002*/ 	.short	(.L_138 - .L_137)
.L_137:
        /*0004*/ 	.word	0x00000082


	//----- nvinfo : EIATTR_KPARAM_INFO
	.align		4
.L_138:
        /*0008*/ 	.byte	0x04, 0x17
        /*000a*/ 	.short	(.L_140 - .L_139)
.L_139:
        /*000c*/ 	.word	0x00000000
        /*0010*/ 	.short	0x0002
        /*0012*/ 	.short	0x0010
        /*0014*/ 	.byte	0x00, 0xf0, 0x11, 0x00


	//----- nvinfo : EIATTR_KPARAM_INFO
	.align		4
.L_140:
        /*0018*/ 	.byte	0x04, 0x17
        /*001a*/ 	.short	(.L_142 - .L_141)
.L_141:
        /*001c*/ 	.word	0x00000000
        /*0020*/ 	.short	0x0001
        /*0022*/ 	.short	0x0008
        /*0024*/ 	.byte	0x00, 0xf5, 0x21, 0x00


	//----- nvinfo : EIATTR_KPARAM_INFO
	.align		4
.L_142:
        /*0028*/ 	.byte	0x04, 0x17
        /*002a*/ 	.short	(.L_144 - .L_143)
.L_143:
        /*002c*/ 	.word	0x00000000
        /*0030*/ 	.short	0x0000
        /*0032*/ 	.short	0x0000
        /*0034*/ 	.byte	0x00, 0xf5, 0x21, 0x00


	//----- nvinfo : EIATTR_SPARSE_MMA_MASK
	.align		4
.L_144:
        /*0038*/ 	.byte	0x03, 0x50
        /*003a*/ 	.short	0x0000


	//----- nvinfo : EIATTR_MAXREG_COUNT
	.align		4
        /*003c*/ 	.byte	0x03, 0x1b
        /*003e*/ 	.short	0x00ff


	//----- nvinfo : EIATTR_MERCURY_ISA_VERSION
	.align		4
        /*0040*/ 	.byte	0x03, 0x5f
        /*0042*/ 	.short	0x0101


	//----- nvinfo : EIATTR_VRC_CTA_INIT_COUNT
	.align		4
        /*0044*/ 	.byte	0x02, 0x4a
	.zero		1
	.zero		1


	//----- nvinfo : EIATTR_EXIT_INSTR_OFFSETS
	.align		4
        /*0048*/ 	.byte	0x04, 0x1c
        /*004a*/ 	.short	(.L_146 - .L_145)


	//   ....[0]....
.L_145:
        /*004c*/ 	.word	0x000000d0


	//   ....[1]....
        /*0050*/ 	.word	0x00000190


	//----- nvinfo : EIATTR_CBANK_PARAM_SIZE
	.align		4
.L_146:
        /*0054*/ 	.byte	0x03, 0x19
        /*0056*/ 	.short	0x0014


	//----- nvinfo : EIATTR_PARAM_CBANK
	.align		4
        /*0058*/ 	.byte	0x04, 0x0a
        /*005a*/ 	.short	(.L_148 - .L_147)
	.align		4
.L_147:
        /*005c*/ 	.word	index@(.nv.constant0._Z14compadd_kernelPfS_i)
        /*0060*/ 	.short	0x0380
        /*0062*/ 	.short	0x0014


	//----- nvinfo : EIATTR_SW_WAR
	.align		4
.L_148:
        /*0064*/ 	.byte	0x04, 0x36
        /*0066*/ 	.short	(.L_150 - .L_149)
.L_149:
        /*0068*/ 	.word	0x00000008
.L_150:


//--------------------- .nv.callgraph             --------------------------
	.section	.nv.callgraph,"",@"SHT_CUDA_CALLGRAPH"
	.align	4
	.sectionentsize	8
	.align		4
        /*0000*/ 	.word	0x00000000
	.align		4
        /*0004*/ 	.word	0xffffffff
	.align		4
        /*0008*/ 	.word	0x00000000
	.align		4
        /*000c*/ 	.word	0xfffffffe
	.align		4
        /*0010*/ 	.word	0x00000000
	.align		4
        /*0014*/ 	.word	0xfffffffd
	.align		4
        /*0018*/ 	.word	0x00000000
	.align		4
        /*001c*/ 	.word	0xfffffffc


//--------------------- .nv.constant4             --------------------------
	.section	.nv.constant4,"a",@progbits
	.align	8
	.align		8
.nv.constant4:
        /*0000*/ 	.dword	_ZN34_INTERNAL_d22b99c9_4_k_cu_328fda244cuda3std3__45__cpo5beginE
	.align		8
        /*0008*/ 	.dword	_ZN34_INTERNAL_d22b99c9_4_k_cu_328fda244cuda3std3__45__cpo3endE
	.align		8
        /*0010*/ 	.dword	_ZN34_INTERNAL_d22b99c9_4_k_cu_328fda244cuda3std3__45__cpo6cbeginE
	.align		8
        /*0018*/ 	.dword	_ZN34_INTERNAL_d22b99c9_4_k_cu_328fda244cuda3std3__45__cpo4cendE
	.align		8
        /*0020*/ 	.dword	_ZN34_INTERNAL_d22b99c9_4_k_cu_328fda244cuda3std3__45__cpo6rbeginE
	.align		8
        /*0028*/ 	.dword	_ZN34_INTERNAL_d22b99c9_4_k_cu_328fda244cuda3std3__45__cpo4rendE
	.align		8
        /*0030*/ 	.dword	_ZN34_INTERNAL_d22b99c9_4_k_cu_328fda244cuda3std3__45__cpo7crbeginE
	.align		8
        /*0038*/ 	.dword	_ZN34_INTERNAL_d22b99c9_4_k_cu_328fda244cuda3std3__45__cpo5crendE
	.align		8
        /*0040*/ 	.dword	_ZN34_INTERNAL_d22b99c9_4_k_cu_328fda244cuda3std3__436_GLOBAL__N__d22b99c9_4_k_cu_328fda246ignoreE
	.align		8
        /*0048*/ 	.dword	_ZN34_INTERNAL_d22b99c9_4_k_cu_328fda244cuda3std3__419piecewise_constructE
	.align		8
        /*0050*/ 	.dword	_ZN34_INTERNAL_d22b99c9_4_k_cu_328fda244cuda3std3__48in_placeE
	.align		8
        /*0058*/ 	.dword	_ZN34_INTERNAL_d22b99c9_4_k_cu_328fda244cuda3std3__420unreachable_sentinelE
	.align		8
        /*0060*/ 	.dword	_ZN34_INTERNAL_d22b99c9_4_k_cu_328fda244cuda3std3__47nulloptE
	.align		8
        /*0068*/ 	.dword	_ZN34_INTERNAL_d22b99c9_4_k_cu_328fda244cuda3std3__48unexpectE
	.align		8
        /*0070*/ 	.dword	_ZN34_INTERNAL_d22b99c9_4_k_cu_328fda244cuda3std6ranges3__45__cpo4swapE
	.align		8
        /*0078*/ 	.dword	_ZN34_INTERNAL_d22b99c9_4_k_cu_328fda244cuda3std6ranges3__45__cpo9iter_moveE
	.align		8
        /*0080*/ 	.dword	_ZN34_INTERNAL_d22b99c9_4_k_cu_328fda244cuda3std6ranges3__45__cpo5beginE
	.align		8
        /*0088*/ 	.dword	_ZN34_INTERNAL_d22b99c9_4_k_cu_328fda244cuda3std6ranges3__45__cpo3endE
	.align		8
        /*0090*/ 	.dword	_ZN34_INTERNAL_d22b99c9_4_k_cu_328fda244cuda3std6ranges3__45__cpo6cbeginE
	.align		8
        /*0098*/ 	.dword	_ZN34_INTERNAL_d22b99c9_4_k_cu_328fda244cuda3std6ranges3__45__cpo4cendE
	.align		8
        /*00a0*/ 	.dword	_ZN34_INTERNAL_d22b99c9_4_k_cu_328fda244cuda3std6ranges3__45__cpo7advanceE
	.align		8
        /*00a8*/ 	.dword	_ZN34_INTERNAL_d22b99c9_4_k_cu_328fda244cuda3std6ranges3__45__cpo9iter_swapE
	.align		8
        /*00b0*/ 	.dword	_ZN34_INTERNAL_d22b99c9_4_k_cu_328fda244cuda3std6ranges3__45__cpo4nextE
	.align		8
        /*00b8*/ 	.dword	_ZN34_INTERNAL_d22b99c9_4_k_cu_328fda244cuda3std6ranges3__45__cpo4prevE
	.align		8
        /*00c0*/ 	.dword	_ZN34_INTERNAL_d22b99c9_4_k_cu_328fda244cuda3std6ranges3__45__cpo4dataE
	.align		8
        /*00c8*/ 	.dword	_ZN34_INTERNAL_d22b99c9_4_k_cu_328fda244cuda3std6ranges3__45__cpo5cdataE
	.align		8
        /*00d0*/ 	.dword	_ZN34_INTERNAL_d22b99c9_4_k_cu_328fda244cuda3std6ranges3__45__cpo4sizeE
	.align		8
        /*00d8*/ 	.dword	_ZN34_INTERNAL_d22b99c9_4_k_cu_328fda244cuda3std6ranges3__45__cpo5ssizeE
	.align		8
        /*00e0*/ 	.dword	_ZN34_INTERNAL_d22b99c9_4_k_cu_328fda244cuda3std6ranges3__45__cpo8distanceE
	.align		8
        /*00e8*/ 	.dword	_ZN34_INTERNAL_d22b99c9_4_k_cu_328fda246thrust24THRUST_300001_SM_1000_NS8cuda_cub3parE
	.align		8
        /*00f0*/ 	.dword	_ZN34_INTERNAL_d22b99c9_4_k_cu_328fda246thrust24THRUST_300001_SM_1000_NS8cuda_cub10par_nosyncE
	.align		8
        /*00f8*/ 	.dword	_ZN34_INTERNAL_d22b99c9_4_k_cu_328fda246thrust24THRUST_300001_SM_1000_NS6system6detail10sequential3seqE
	.align		8
        /*0100*/ 	.dword	_ZN34_INTERNAL_d22b99c9_4_k_cu_328fda246thrust24THRUST_300001_SM_1000_NS12placeholders2_1E
	.align		8
        /*0108*/ 	.dword	_ZN34_INTERNAL_d22b99c9_4_k_cu_328fda246thrust24THRUST_300001_SM_1000_NS12placeholders2_2E
	.align		8
        /*0110*/ 	.dword	_ZN34_INTERNAL_d22b99c9_4_k_cu_328fda246thrust24THRUST_300001_SM_1000_NS12placeholders2_3E
	.align		8
        /*0118*/ 	.dword	_ZN34_INTERNAL_d22b99c9_4_k_cu_328fda246thrust24THRUST_300001_SM_1000_NS12placeholders2_4E
	.align		8
        /*0120*/ 	.dword	_ZN34_INTERNAL_d22b99c9_4_k_cu_328fda246thrust24THRUST_300001_SM_1000_NS12placeholders2_5E
	.align		8
        /*0128*/ 	.dword	_ZN34_INTERNAL_d22b99c9_4_k_cu_328fda246thrust24THRUST_300001_SM_1000_NS12placeholders2_6E
	.align		8
        /*0130*/ 	.dword	_ZN34_INTERNAL_d22b99c9_4_k_cu_328fda246thrust24THRUST_300001_SM_1000_NS12placeholders2_7E
	.align		8
        /*0138*/ 	.dword	_ZN34_INTERNAL_d22b99c9_4_k_cu_328fda246thrust24THRUST_300001_SM_1000_NS12placeholders2_8E
	.align		8
        /*0140*/ 	.dword	_ZN34_INTERNAL_d22b99c9_4_k_cu_328fda246thrust24THRUST_300001_SM_1000_NS12placeholders2_9E
	.align		8
        /*0148*/ 	.dword	_ZN34_INTERNAL_d22b99c9_4_k_cu_328fda246thrust24THRUST_300001_SM_1000_NS12placeholders3_10E
	.align		8
        /*0150*/ 	.dword	_ZN34_INTERNAL_d22b99c9_4_k_cu_328fda246thrust24THRUST_300001_SM_1000_NS3seqE


//--------------------- .text._ZN3cub18CUB_300001_SM_10006detail9transform16transform_kernelINS2_10policy_hubILb0EN4cuda3std3__45tupleIJN6thrust24THRUST_300001_SM_1000_NS6detail15normal_iteratorINSA_10device_ptrIKfEEEENSC_INSD_IfEEEEEEEE10policy1000ElNS7_4plusIfEESI_JPSE_PfEEEvT0_iT1_T2_DpNS2_10kernel_argIT3_EE --------------------------
	.section	.text._ZN3cub18CUB_300001_SM_10006detail9transform16transform_kernelINS2_10policy_hubILb0EN4cuda3std3__45tupleIJN6thrust24THRUST_300001_SM_1000_NS6detail15normal_iteratorINSA_10device_ptrIKfEEEENSC_INSD_IfEEEEEEEE10policy1000ElNS7_4plusIfEESI_JPSE_PfEEEvT0_iT1_T2_DpNS2_10kernel_argIT3_EE,"ax",@progbits
	.align	128
        .global         _ZN3cub18CUB_300001_SM_10006detail9transform16transform_kernelINS2_10policy_hubILb0EN4cuda3std3__45tupleIJN6thrust24THRUST_300001_SM_1000_NS6detail15normal_iteratorINSA_10device_ptrIKfEEEENSC_INSD_IfEEEEEEEE10policy1000ElNS7_4plusIfEESI_JPSE_PfEEEvT0_iT1_T2_DpNS2_10kernel_argIT3_EE
        .type           _ZN3cub18CUB_300001_SM_10006detail9transform16transform_kernelINS2_10policy_hubILb0EN4cuda3std3__45tupleIJN6thrust24THRUST_300001_SM_1000_NS6detail15normal_iteratorINSA_10device_ptrIKfEEEENSC_INSD_IfEEEEEEEE10policy1000ElNS7_4plusIfEESI_JPSE_PfEEEvT0_iT1_T2_DpNS2_10kernel_argIT3_EE,@function
        .size           _ZN3cub18CUB_300001_SM_10006detail9transform16transform_kernelINS2_10policy_hubILb0EN4cuda3std3__45tupleIJN6thrust24THRUST_300001_SM_1000_NS6detail15normal_iteratorINSA_10device_ptrIKfEEEENSC_INSD_IfEEEEEEEE10policy1000ElNS7_4plusIfEESI_JPSE_PfEEEvT0_iT1_T2_DpNS2_10kernel_argIT3_EE,(.L_x_56 - _ZN3cub18CUB_300001_SM_10006detail9transform16transform_kernelINS2_10policy_hubILb0EN4cuda3std3__45tupleIJN6thrust24THRUST_300001_SM_1000_NS6detail15normal_iteratorINSA_10device_ptrIKfEEEENSC_INSD_IfEEEEEEEE10policy1000ElNS7_4plusIfEESI_JPSE_PfEEEvT0_iT1_T2_DpNS2_10kernel_argIT3_EE)
        .other          _ZN3cub18CUB_300001_SM_10006detail9transform16transform_kernelINS2_10policy_hubILb0EN4cuda3std3__45tupleIJN6thrust24THRUST_300001_SM_1000_NS6detail15normal_iteratorINSA_10device_ptrIKfEEEENSC_INSD_IfEEEEEEEE10policy1000ElNS7_4plusIfEESI_JPSE_PfEEEvT0_iT1_T2_DpNS2_10kernel_argIT3_EE,@"STO_CUDA_ENTRY STV_DEFAULT"
_ZN3cub18CUB_300001_SM_10006detail9transform16transform_kernelINS2_10policy_hubILb0EN4cuda3std3__45tupleIJN6thrust24THRUST_300001_SM_1000_NS6detail15normal_iteratorINSA_10device_ptrIKfEEEENSC_INSD_IfEEEEEEEE10policy1000ElNS7_4plusIfEESI_JPSE_PfEEEvT0_iT1_T2_DpNS2_10kernel_argIT3_EE:
.text._ZN3cub18CUB_300001_SM_10006detail9transform16transform_kernelINS2_10policy_hubILb0EN4cuda3std3__45tupleIJN6thrust24THRUST_300001_SM_1000_NS6detail15normal_iteratorINSA_10device_ptrIKfEEEENSC_INSD_IfEEEEEEEE10policy1000ElNS7_4plusIfEESI_JPSE_PfEEEvT0_iT1_T2_DpNS2_10kernel_argIT3_EE:
[----:B------:R-:W-:Y:S01]  /*0000*/  LDC R1, c[0x0][0x37c] ;  /* 0x0000df00ff017b82 */ /* 0x000fe20000000800 */
[----:B------:R-:W1:Y:S07]  /*0010*/  LDCU UR24, c[0x0][0x388] ;  /* 0x00007100ff1877ac */ /* 0x000e6e0008000800 */
[----:B------:R-:W2:Y:S01]  /*0020*/  S2UR UR5, SR_CTAID.X ;  /* 0x00000000000579c3 */ /* 0x000ea20000002500 */
[----:B------:R-:W3:Y:S01]  /*0030*/  LDCU UR7, c[0x0][0x370] ;  /* 0x00006e00ff0777ac */ /* 0x000ee20008000800 */
[----:B------:R-:W4:Y:S06]  /*0040*/  LDCU.64 UR22, c[0x0][0x358] ;  /* 0x00006b00ff1677ac */ /* 0x000f2c0008000a00 */
[----:B------:R-:W5:Y:S01]  /*0050*/  LDC.64 R2, c[0x0][0x380] ;  /* 0x0000e000ff027b82 */ /* 0x000f620000000a00 */
[----:B-1----:R-:W-:-:S04]  /*0060*/  USHF.L.U32 UR19, UR24, 0x7, URZ ;  /* 0x0000000718137899 */ /* 0x002fc800080006ff */
[----:B------:R-:W-:Y:S02]  /*0070*/  USHF.R.S32.HI UR8, URZ, 0x1f, UR19 ;  /* 0x0000001fff087899 */ /* 0x000fe40008011413 */
[----:B--2---:R-:W-:Y:S02]  /*0080*/  UIMAD.WIDE.U32 UR20, UR19, UR5, URZ ;  /* 0x00000005131472a5 */ /* 0x004fe4000f8e00ff */
[----:B------:R-:W-:Y:S02]  /*0090*/  UIMAD UR6, UR8, UR5, URZ ;  /* 0x00000005080672a4 */ /* 0x000fe4000f8e02ff */
[----:B------:R-:W-:Y:S02]  /*00a0*/  UIADD3 UR4, UPT, UPT, UR5, 0x2, URZ ;  /* 0x0000000205047890 */ /* 0x000fe4000fffe0ff */
[----:B------:R-:W-:Y:S02]  /*00b0*/  UIADD3 UR6, UPT, UPT, UR21, UR6, URZ ;  /* 0x0000000615067290 */ /* 0x000fe4000fffe0ff */
[----:B---3--:R-:W-:Y:S01]  /*00c0*/  UISETP.GE.U32.AND UP0, UPT, UR4, UR7, UPT ;  /* 0x000000070400728c */ /* 0x008fe2000bf06070 */
[----:B-----5:R-:W-:-:S03]  /*00d0*/  IADD3 R0, P0, PT, R2, -UR20, RZ ;  /* 0x8000001402007c10 */ /* 0x020fc6000ff1e0ff */
[----:B------:R-:W-:Y:S01]  /*00e0*/  UISETP.EQ.OR UP0, UPT, UR5, URZ, UP0 ;  /* 0x000000ff0500728c */ /* 0x000fe20008702670 */
[----:B------:R-:W-:Y:S02]  /*00f0*/  IADD3.X R2, PT, PT, R3, ~UR6, RZ, P0, !PT ;  /* 0x8000000603027c10 */ /* 0x000fe400087fe4ff */
[----:B------:R-:W-:-:S04]  /*0100*/  ISETP.LT.U32.AND P0, PT, R0, UR19, PT ;  /* 0x0000001300007c0c */ /* 0x000fc8000bf01070 */
[----:B------:R-:W-:-:S04]  /*0110*/  ISETP.LT.AND.EX P0, PT, R2, UR8, PT, P0 ;  /* 0x0000000802007c0c */ /* 0x000fc8000bf01300 */
[----:B------:R-:W-:Y:S01]  /*0120*/  SEL R0, R0, UR19, P0 ;  /* 0x0000001300007c07 */ /* 0x000fe20008000000 */
[----:B----4-:R-:W-:Y:S08]  /*0130*/  BRA.U UP0, `(.L_x_0) ;  /* 0x0000000100e47547 */ /* 0x010ff0000b800000 */
[----:B------:R-:W1:Y:S01]  /*0140*/  S2R R2, SR_TID.X ;  /* 0x0000000000027919 */ /* 0x000e620000002100 */
[----:B------:R-:W-:Y:S01]  /*0150*/  ELECT P0, URZ, PT ;  /* 0x0000000000ff782f */ /* 0x000fe20003800000 */
[----:B------:R-:W-:Y:S03]  /*0160*/  BSSY.RECONVERGENT B0, `(.L_x_1) ;  /* 0x000002e000007945 */ /* 0x000fe60003800200 */
[----:B-1----:R-:W-:-:S13]  /*0170*/  ISETP.GT.U32.OR P0, PT, R2, 0x1f, !P0 ;  /* 0x0000001f0200780c */ /* 0x002fda0004704470 */
[----:B------:R-:W-:Y:S05]  /*0180*/  @P0 BRA `(.L_x_2) ;  /* 0x0000000000ac0947 */ /* 0x000fea0003800000 */
[----:B------:R-:W1:Y:S01]  /*0190*/  S2UR UR18, SR_CgaCtaId ;  /* 0x00000000001279c3 */ /* 0x000e620000008800 */
[----:B------:R-:W2:Y:S01]  /*01a0*/  LDCU UR15, c[0x0][0x3a0] ;  /* 0x00007400ff0f77ac */ /* 0x000ea20008000800 */
[----:B------:R-:W3:Y:S01]  /*01b0*/  LDCU UR17, c[0x0][0x3b0] ;  /* 0x00007600ff1177ac */ /* 0x000ee20008000800 */
[----:B------:R-:W-:Y:S01]  /*01c0*/  ULEA UR14, UR24, 0xf, 0x9 ;  /* 0x0000000f180e7891 */ /* 0x000fe2000f8e48ff */
[----:B------:R-:W-:Y:S01]  /*01d0*/  UMOV UR7, 0x400 ;  /* 0x0000040000077882 */ /* 0x000fe20000000000 */
[----:B------:R-:W-:Y:S01]  /*01e0*/  UMOV UR10, 0x1 ;  /* 0x00000001000a7882 */ /* 0x000fe20000000000 */
[----:B------:R-:W4:Y:S01]  /*01f0*/  LDCU.64 UR4, c[0x0][0x398] ;  /* 0x00007300ff0477ac */ /* 0x000f220008000a00 */
[----:B------:R-:W-:-:S04]  /*0200*/  UIADD3 UR10, UPT, UPT, -UR10, 0x100000, URZ ;  /* 0x001000000a0a7890 */ /* 0x000fc8000fffe1ff */
[----:B------:R-:W-:Y:S02]  /*0210*/  USHF.L.U32 UR11, UR10, 0xb, URZ ;  /* 0x0000000b0a0b7899 */ /* 0x000fe400080006ff */
[----:B------:R-:W-:Y:S02]  /*0220*/  USHF.L.U32 UR10, UR10, 0x1, URZ ;  /* 0x000000010a0a7899 */ /* 0x000fe400080006ff */
[----:B--2---:R-:W-:Y:S01]  /*0230*/  UIADD3 UR15, UPT, UPT, UR14, UR15, URZ ;  /* 0x0000000f0e0f7290 */ /* 0x004fe2000fffe0ff */
[----:B------:R-:W2:Y:S01]  /*0240*/  LDCU.64 UR12, c[0x0][0x3a8] ;  /* 0x00007500ff0c77ac */ /* 0x000ea20008000a00 */
[----:B---3--:R-:W-:Y:S02]  /*0250*/  UIADD3 UR14, UPT, UPT, UR14, UR17, URZ ;  /* 0x000000110e0e7290 */ /* 0x008fe4000fffe0ff */
[----:B-1----:R-:W-:Y:S02]  /*0260*/  ULEA UR17, UR18, UR7, 0x18 ;  /* 0x0000000712117291 */ /* 0x002fe4000f8ec0ff */
[----:B------:R-:W-:-:S02]  /*0270*/  UIADD3 UR16, UPT, UPT, UR7, 0x80, URZ ;  /* 0x0000008007107890 */ /* 0x000fc4000fffe0ff */
[----:B------:R-:W-:Y:S02]  /*0280*/  USHF.L.U64.HI UR9, UR20, 0x2, UR6 ;  /* 0x0000000214097899 */ /* 0x000fe40008010206 */
[----:B------:R-:W-:Y:S02]  /*0290*/  USHF.L.U32 UR8, UR20, 0x2, URZ ;  /* 0x0000000214087899 */ /* 0x000fe400080006ff */
[----:B------:R-:W-:Y:S02]  /*02a0*/  ULOP3.LUT UR15, UR15, 0xfffffff0, URZ, 0xc0, !UPT ;  /* 0xfffffff00f0f7892 */ /* 0x000fe4000f8ec0ff */
[----:B------:R-:W-:Y:S01]  /*02b0*/  ULOP3.LUT UR14, UR14, 0xfffffff0, URZ, 0xc0, !UPT ;  /* 0xfffffff00e0e7892 */ /* 0x000fe2000f8ec0ff */
[----:B------:R-:W1:Y:S02]  /*02c0*/  FENCE.VIEW.ASYNC.S ;  /* 0x00000000000073c6 */ /* 0x000e640000000000 */
[----:B-1----:R1:W3:Y:S02]  /*02d0*/  SYNCS.EXCH.64 URZ, [UR17], UR10 ;  /* 0x0000000a11ff75b2 */ /* 0x0022e40008000100 */
[----:B------:R-:W-:Y:S01]  /*02e0*/  @!PT LDS RZ, [RZ] ;  /* 0x00000000fffff984 */ /* 0x000fe20000000800 */
[----:B------:R-:W-:Y:S01]  /*02f0*/  @!PT LDS RZ, [RZ] ;  /* 0x00000000fffff984 */ /* 0x000fe20000000800 */
[----:B------:R-:W-:Y:S01]  /*0300*/  @!PT LDS RZ, [RZ] ;  /* 0x00000000fffff984 */ /* 0x000fe20000000800 */
[----:B------:R-:W-:Y:S01]  /*0310*/  @!PT LDS RZ, [RZ] ;  /* 0x00000000fffff984 */ /* 0x000fe20000000800 */
[----:B---3--:R3:W-:Y:S06]  /*0320*/  MEMBAR.ALL.CTA ;  /* 0x0000000000007992 */ /* 0x0087ec0000008000 */
[----:B---3--:R-:W3:Y:S01]  /*0330*/  FENCE.VIEW.ASYNC.S ;  /* 0x00000000000073c6 */ /* 0x008ee20000000000 */
[----:B------:R-:W-:-:S02]  /*0340*/  ULEA UR16, UR18, UR16, 0x18 ;  /* 0x0000001012107291 */ /* 0x000fc4000f8ec0ff */
[----:B----4-:R-:W-:Y:S02]  /*0350*/  UIADD3.64 UR4, UPT, UPT, UR8, UR4, URZ ;  /* 0x0000000408047297 */ /* 0x010fe4000fffe0ff */
[----:B------:R-:W-:Y:S02]  /*0360*/  USHF.R.U32.HI UR7, URZ, 0x4, UR15 ;  /* 0x00000004ff077899 */ /* 0x000fe4000801160f */
[----:B--2---:R-:W-:Y:S02]  /*0370*/  UIADD3.64 UR8, UPT, UPT, UR8, UR12, URZ ;  /* 0x0000000c08087297 */ /* 0x004fe4000fffe0ff */
[----:B------:R-:W-:Y:S02]  /*0380*/  UIADD3 UR15, UPT, UPT, UR15, UR14, URZ ;  /* 0x0000000e0f0f7290 */ /* 0x000fe4000fffe0ff */
[----:B------:R-:W-:Y:S02]  /*0390*/  ULEA UR12, UR24, UR16, 0x9 ;  /* 0x00000010180c7291 */ /* 0x000fe4000f8e48ff */
[----:B------:R-:W-:-:S02]  /*03a0*/  USHF.R.U32.HI UR14, URZ, 0x4, UR14 ;  /* 0x00000004ff0e7899 */ /* 0x000fc4000801160e */
[----:B------:R-:W-:Y:S01]  /*03b0*/  UPRMT UR7, UR7, 0x5410, URZ ;  /* 0x0000541007077896 */ /* 0x000fe200080000ff */
[----:B------:R-:W-:Y:S01]  /*03c0*/  IMAD.U32 R2, RZ, RZ, UR15 ;  /* 0x0000000fff027e24 */ /* 0x000fe2000f8e00ff */
[----:B------:R-:W-:Y:S02]  /*03d0*/  UIADD3 UR12, UPT, UPT, UR12, 0x80, URZ ;  /* 0x000000800c0c7890 */ /* 0x000fe4000fffe0ff */
[----:B------:R-:W-:Y:S01]  /*03e0*/  UPRMT UR14, UR14, 0x5410, URZ ;  /* 0x000054100e0e7896 */ /* 0x000fe200080000ff */
[----:B------:R-:W-:-:S04]  /*03f0*/  UMOV UR13, UR17 ;  /* 0x00000011000d7c82 */ /* 0x000fc80008000000 */
[----:B---3--:R1:W-:Y:S04]  /*0400*/  UBLKCP.S.G [UR16], [UR4], UR7 ;  /* 0x00000010040073ba */ /* 0x0083e80008000207 */
[----:B------:R1:W-:Y:S01]  /*0410*/  UBLKCP.S.G [UR12], [UR8], UR14 ;  /* 0x0000000c080073ba */ /* 0x0003e2000800020e */
[----:B------:R1:W-:Y:S01]  /*0420*/  SYNCS.ARRIVE.TRANS64 RZ, [UR17], R2 ;  /* 0x00000002ffff79a7 */ /* 0x0003e20008000011 */
[----:B------:R-:W-:Y:S01]  /*0430*/  NOP ;  /* 0x0000000000007918 */ /* 0x000fe20000000000 */
.L_x_2:
[----:B-1----:R-:W-:Y:S05]  /*0440*/  BSYNC.RECONVERGENT B0 ;  /* 0x0000000000007941 */ /* 0x002fea0003800200 */
.L_x_1:
[----:B------:R-:W1:Y:S08]  /*0450*/  S2UR UR5, SR_CgaCtaId ;  /* 0x00000000000579c3 */ /* 0x000e700000008800 */
[----:B------:R-:W-:Y:S01]  /*0460*/  BAR.SYNC.DEFER_BLOCKING 0x0 ;  /* 0x0000000000007b1d */ /* 0x000fe20000010000 */
[----:B------:R-:W-:-:S05]  /*0470*/  SHF.L.U32 R2, RZ, 0x1f, RZ ;  /* 0x0000001fff027819 */ /* 0x000fca00000006ff */
[----:B------:R-:W-:Y:S02]  /*0480*/  UMOV UR4, 0x400 ;  /* 0x0000040000047882 */ /* 0x000fe40000000000 */
[----:B-1----:R-:W-:-:S12]  /*0490*/  ULEA UR4, UR5, UR4, 0x18 ;  /* 0x0000000405047291 */ /* 0x002fd8000f8ec0ff */
.L_x_3:
[----:B------:R-:W1:Y:S02]  /*04a0*/  SYNCS.PHASECHK.TRANS64.TRYWAIT P0, [UR4], R2 ;  /* 0x00000002ff0075a7 */ /* 0x000e640008001104 */
[----:B-1----:R-:W-:Y:S05]  /*04b0*/  @!P0 BRA `(.L_x_3) ;  /* 0xfffffffc00f88947 */ /* 0x002fea000383ffff */
[----:B------:R-:W-:Y:S05]  /*04c0*/  BRA `(.L_x_4) ;  /* 0x0000001400407947 */ /* 0x000fea0003800000 */
.L_x_0:
[----:B------:R-:W1:Y:S01]  /*04d0*/  S2R R3, SR_TID.Y ;  /* 0x0000000000037919 */ /* 0x000e620000002200 */
[----:B------:R-:W2:Y:S01]  /*04e0*/  LDCU UR9, c[0x0][0x360] ;  /* 0x00006c00ff0977ac */ /* 0x000ea20008000800 */
[----:B------:R-:W-:Y:S01]  /*04f0*/  IMAD.SHL.U32 R4, R0, 0x4, RZ ;  /* 0x0000000400047824 */ /* 0x000fe200078e00ff */
[----:B------:R-:W-:Y:S01]  /*0500*/  BSSY.RECONVERGENT B0, `(.L_x_5) ;  /* 0x00000aa000007945 */ /* 0x000fe20003800200 */
[----:B------:R-:W1:Y:S01]  /*0510*/  S2R R6, SR_TID.Z ;  /* 0x0000000000067919 */ /* 0x000e620000002300 */
[----:B------:R-:W2:Y:S01]  /*0520*/  LDCU UR10, c[0x0][0x364] ;  /* 0x00006c80ff0a77ac */ /* 0x000ea20008000800 */
[----:B------:R-:W3:Y:S01]  /*0530*/  LDC R2, c[0x0][0x368] ;  /* 0x0000da00ff027b82 */ /* 0x000ee20000000800 */
[----:B------:R-:W-:Y:S01]  /*0540*/  SHF.R.S32.HI R5, RZ, 0x1f, R4 ;  /* 0x0000001fff057819 */ /* 0x000fe20000011404 */
[----:B------:R-:W4:Y:S03]  /*0550*/  S2R R8, SR_TID.X ;  /* 0x0000000000087919 */ /* 0x000f260000002100 */
[----:B------:R-:W-:-:S02]  /*0560*/  SHF.R.U64 R4, R4, 0x2, R5 ;  /* 0x0000000204047819 */ /* 0x000fc40000001205 */
[----:B------:R-:W-:Y:S01]  /*0570*/  SHF.R.U32.HI R5, RZ, 0x2, R5 ;  /* 0x00000002ff057819 */ /* 0x000fe20000011605 */
[----:B--2---:R-:W-:Y:S02]  /*0580*/  UIMAD UR4, UR9, UR10, URZ ;  /* 0x0000000a090472a4 */ /* 0x004fe4000f8e02ff */
[----:B-1----:R-:W-:Y:S02]  /*0590*/  IMAD R3, R6, UR10, R3 ;  /* 0x0000000a06037c24 */ /* 0x002fe4000f8e0203 */
[----:B------:R-:W-:Y:S02]  /*05a0*/  IMAD.MOV.U32 R6, RZ, RZ, RZ ;  /* 0x000000ffff067224 */ /* 0x000fe400078e00ff */
[----:B----4-:R-:W-:Y:S02]  /*05b0*/  IMAD R3, R3, UR9, R8 ;  /* 0x0000000903037c24 */ /* 0x010fe4000f8e0208 */
[----:B---3--:R-:W-:Y:S01]  /*05c0*/  IMAD R8, R2, UR4, RZ ;  /* 0x0000000402087c24 */ /* 0x008fe2000f8e02ff */
[----:B------:R-:W-:-:S02]  /*05d0*/  UMOV UR4, URZ ;  /* 0x000000ff00047c82 */ /* 0x000fc40008000000 */
[----:B------:R-:W-:-:S04]  /*05e0*/  ISETP.GT.U32.AND P0, PT, R4, R3, PT ;  /* 0x000000030400720c */ /* 0x000fc80003f04070 */
[----:B------:R-:W-:-:S13]  /*05f0*/  ISETP.GT.U32.AND.EX P0, PT, R5, RZ, PT, P0 ;  /* 0x000000ff0500720c */ /* 0x000fda0003f04100 */
[----:B------:R-:W-:Y:S05]  /*0600*/  @!P0 BRA `(.L_x_6) ;  /* 0x0000000800648947 */ /* 0x000fea0003800000 */
[----:B------:R-:W-:Y:S01]  /*0610*/  IMAD.IADD R9, R8, 0x1, R3 ;  /* 0x0000000108097824 */ /* 0x000fe200078e0203 */
[----:B------:R-:W-:Y:S01]  /*0620*/  BSSY.RECONVERGENT B1, `(.L_x_7) ;  /* 0x0000024000017945 */ /* 0x000fe20003800200 */
[----:B------:R-:W-:-:S03]  /*0630*/  IMAD.MOV.U32 R12, RZ, RZ, -0x1 ;  /* 0xffffffffff0c7424 */ /* 0x000fc600078e00ff */
[CC--:B------:R-:W-:Y:S02]  /*0640*/  ISETP.GT.U32.AND P1, PT, R4.reuse, R9.reuse, PT ;  /* 0x000000090400720c */ /* 0x0c0fe40003f24070 */
[CC--:B------:R-:W-:Y:S02]  /*0650*/  ISETP.GT.U32.AND P0, PT, R4.reuse, R9.reuse, PT ;  /* 0x000000090400720c */ /* 0x0c0fe40003f04070 */
[C---:B------:R-:W-:Y:S02]  /*0660*/  ISETP.GT.U32.AND.EX P1, PT, R5.reuse, RZ, PT, P1 ;  /* 0x000000ff0500720c */ /* 0x040fe40003f24110 */
[----:B------:R-:W-:Y:S02]  /*0670*/  ISETP.GT.U32.AND.EX P0, PT, R5, RZ, PT, P0 ;  /* 0x000000ff0500720c */ /* 0x000fe40003f04100 */
[----:B------:R-:W-:Y:S02]  /*0680*/  SEL R10, R4, R9, P1 ;  /* 0x00000009040a7207 */ /* 0x000fe40000800000 */
[----:B------:R-:W-:-:S02]  /*0690*/  SEL R7, RZ, 0x1, !P0 ;  /* 0x00000001ff077807 */ /* 0x000fc40004000000 */
[----:B------:R-:W-:Y:S02]  /*06a0*/  SEL R11, R5, RZ, P1 ;  /* 0x000000ff050b7207 */ /* 0x000fe40000800000 */
[----:B------:R-:W-:-:S04]  /*06b0*/  IADD3 R14, P0, P1, R10, -R7, -R9 ;  /* 0x800000070a0e7210 */ /* 0x000fc8000791e809 */
[----:B------:R-:W-:-:S04]  /*06c0*/  IADD3.X R15, PT, PT, R11, -0x1, R12, P0, P1 ;  /* 0xffffffff0b0f7810 */ /* 0x000fc800007e240c */
[----:B------:R-:W-:-:S13]  /*06d0*/  ISETP.NE.U32.AND P0, PT, R15, RZ, PT ;  /* 0x000000ff0f00720c */ /* 0x000fda0003f05070 */
[----:B------:R-:W-:Y:S05]  /*06e0*/  @P0 BRA `(.L_x_8) ;  /* 0x0000000000500947 */ /* 0x000fea0003800000 */
[----:B------:R-:W1:Y:S01]  /*06f0*/  I2F.U32.RP R9, R8 ;  /* 0x0000000800097306 */ /* 0x000e620000209000 */
[----:B------:R-:W-:Y:S01]  /*0700*/  IMAD.MOV R13, RZ, RZ, -R8 ;  /* 0x000000ffff0d7224 */ /* 0x000fe200078e0a08 */
[----:B------:R-:W-:-:S06]  /*0710*/  ISETP.NE.U32.AND P2, PT, R8, RZ, PT ;  /* 0x000000ff0800720c */ /* 0x000fcc0003f45070 */
[----:B-1----:R-:W1:Y:S02]  /*0720*/  MUFU.RCP R9, R9 ;  /* 0x0000000900097308 */ /* 0x002e640000001000 */
[----:B-1----:R-:W-:-:S06]  /*0730*/  VIADD R10, R9, 0xffffffe ;  /* 0x0ffffffe090a7836 */ /* 0x002fcc0000000000 */
[----:B------:R1:W2:Y:S02]  /*0740*/  F2I.FTZ.U32.TRUNC.NTZ R11, R10 ;  /* 0x0000000a000b7305 */ /* 0x0002a4000021f000 */
[----:B-1----:R-:W-:Y:S02]  /*0750*/  IMAD.MOV.U32 R10, RZ, RZ, RZ ;  /* 0x000000ffff0a7224 */ /* 0x002fe400078e00ff */
[----:B--2---:R-:W-:-:S04]  /*0760*/  IMAD R13, R13, R11, RZ ;  /* 0x0000000b0d0d7224 */ /* 0x004fc800078e02ff */
[----:B------:R-:W-:-:S06]  /*0770*/  IMAD.HI.U32 R11, R11, R13, R10 ;  /* 0x0000000d0b0b7227 */ /* 0x000fcc00078e000a */
[----:B------:R-:W-:-:S04]  /*0780*/  IMAD.HI.U32 R10, R11, R14, RZ ;  /* 0x0000000e0b0a7227 */ /* 0x000fc800078e00ff */
[----:B------:R-:W-:-:S04]  /*0790*/  IMAD.MOV R11, RZ, RZ, -R10 ;  /* 0x000000ffff0b7224 */ /* 0x000fc800078e0a0a */
[----:B------:R-:W-:-:S05]  /*07a0*/  IMAD R11, R8, R11, R14 ;  /* 0x0000000b080b7224 */ /* 0x000fca00078e020e */
[----:B------:R-:W-:-:S13]  /*07b0*/  ISETP.GE.U32.AND P0, PT, R11, R8, PT ;  /* 0x000000080b00720c */ /* 0x000fda0003f06070 */
[----:B------:R-:W-:Y:S02]  /*07c0*/  @P0 IMAD.IADD R11, R11, 0x1, -R8 ;  /* 0x000000010b0b0824 */ /* 0x000fe400078e0a08 */
[----:B------:R-:W-:-:S03]  /*07d0*/  @P0 VIADD R10, R10, 0x1 ;  /* 0x000000010a0a0836 */ /* 0x000fc60000000000 */
[----:B------:R-:W-:Y:S01]  /*07e0*/  ISETP.GE.U32.AND P1, PT, R11, R8, PT ;  /* 0x000000080b00720c */ /* 0x000fe20003f26070 */
[----:B------:R-:W-:-:S12]  /*07f0*/  IMAD.MOV.U32 R11, RZ, RZ, RZ ;  /* 0x000000ffff0b7224 */ /* 0x000fd800078e00ff */
[----:B------:R-:W-:Y:S02]  /*0800*/  @P1 IADD3 R10, PT, PT, R10, 0x1, RZ ;  /* 0x000000010a0a1810 */ /* 0x000fe40007ffe0ff */
[----:B------:R-:W-:Y:S01]  /*0810*/  @!P2 LOP3.LUT R10, RZ, R8, RZ, 0x33, !PT ;  /* 0x00000008ff0aa212 */ /* 0x000fe200078e33ff */
[----:B------:R-:W-:Y:S06]  /*0820*/  BRA `(.L_x_9) ;  /* 0x00000000000c7947 */ /* 0x000fec0003800000 */
.L_x_8:
[----:B------:R-:W-:Y:S01]  /*0830*/  IMAD.MOV.U32 R9, RZ, RZ, R14 ;  /* 0x000000ffff097224 */ /* 0x000fe200078e000e */
[----:B------:R-:W-:-:S07]  /*0840*/  MOV R14, 0x860 ;  /* 0x00000860000e7802 */ /* 0x000fce0000000f00 */
[----:B------:R-:W-:Y:S05]  /*0850*/  CALL.REL.NOINC `($__internal_0_$__cuda_sm20_div_u64) ;  /* 0x0000001400707944 */ /* 0x000fea0003c00000 */
.L_x_9:
[----:B------:R-:W-:Y:S05]  /*0860*/  BSYNC.RECONVERGENT B1 ;  /* 0x0000000000017941 */ /* 0x000fea0003800200 */
.L_x_7:
[----:B------:R-:W-:Y:S01]  /*0870*/  IADD3 R9, P0, PT, R10, R7, RZ ;  /* 0x000000070a097210 */ /* 0x000fe20007f1e0ff */
[----:B------:R-:W1:Y:S01]  /*0880*/  LDC R13, c[0x0][0x3a0] ;  /* 0x0000e800ff0d7b82 */ /* 0x000e620000000800 */
[----:B------:R-:W-:Y:S01]  /*0890*/  BSSY.RECONVERGENT B1, `(.L_x_10) ;  /* 0x0000033000017945 */ /* 0x000fe20003800200 */
[----:B------:R-:W-:Y:S01]  /*08a0*/  IMAD.MOV.U32 R29, RZ, RZ, R3 ;  /* 0x000000ffff1d7224 */ /* 0x000fe200078e0003 */
[C---:B------:R-:W-:Y:S01]  /*08b0*/  LOP3.LUT R7, R9.reuse, 0x3, RZ, 0xc0, !PT ;  /* 0x0000000309077812 */ /* 0x040fe200078ec0ff */
[----:B------:R-:W-:Y:S01]  /*08c0*/  IMAD.X R10, RZ, RZ, R11, P0 ;  /* 0x000000ffff0a7224 */ /* 0x000fe200000e060b */
[----:B------:R-:W-:Y:S02]  /*08d0*/  ISETP.GE.U32.AND P0, PT, R9, 0x3, PT ;  /* 0x000000030900780c */ /* 0x000fe40003f06070 */
[----:B------:R-:W-:Y:S02]  /*08e0*/  ISETP.NE.U32.AND P1, PT, R7, 0x3, PT ;  /* 0x000000030700780c */ /* 0x000fe40003f25070 */
[----:B------:R-:W-:Y:S01]  /*08f0*/  ISETP.GE.U32.AND.EX P0, PT, R10, RZ, PT, P0 ;  /* 0x000000ff0a00720c */ /* 0x000fe20003f06100 */
[----:B------:R-:W-:Y:S01]  /*0900*/  IMAD.MOV.U32 R10, RZ, RZ, R6 ;  /* 0x000000ffff0a7224 */ /* 0x000fe200078e0006 */
[----:B------:R-:W-:-:S02]  /*0910*/  ISETP.NE.AND.EX P1, PT, RZ, RZ, PT, P1 ;  /* 0x000000ffff00720c */ /* 0x000fc40003f25310 */
[----:B-1----:R-:W-:-:S11]  /*0920*/  SHF.R.S32.HI R11, RZ, 0x1f, R13 ;  /* 0x0000001fff0b7819 */ /* 0x002fd6000001140d */
[----:B------:R-:W-:Y:S05]  /*0930*/  @!P1 BRA `(.L_x_11) ;  /* 0x0000000000a09947 */ /* 0x000fea0003800000 */
[----:B------:R-:W1:Y:S01]  /*0940*/  S2UR UR7, SR_CgaCtaId ;  /* 0x00000000000779c3 */ /* 0x000e620000008800 */
[----:B------:R-:W2:Y:S01]  /*0950*/  LDCU.64 UR12, c[0x0][0x398] ;  /* 0x00007300ff0c77ac */ /* 0x000ea20008000a00 */
[C---:B------:R-:W-:Y:S01]  /*0960*/  IMAD.SHL.U32 R7, R3.reuse, 0x4, RZ ;  /* 0x0000000403077824 */ /* 0x040fe200078e00ff */
[----:B------:R-:W-:Y:S01]  /*0970*/  MOV R29, R3 ;  /* 0x00000003001d7202 */ /* 0x000fe20000000f00 */
[----:B------:R-:W-:Y:S01]  /*0980*/  IMAD.U32 R14, RZ, RZ, UR20 ;  /* 0x00000014ff0e7e24 */ /* 0x000fe2000f8e00ff */
[----:B------:R-:W-:Y:S01]  /*0990*/  UMOV UR5, 0x400 ;  /* 0x0000040000057882 */ /* 0x000fe20000000000 */
[----:B------:R-:W-:Y:S01]  /*09a0*/  IMAD.U32 R15, RZ, RZ, UR21 ;  /* 0x00000015ff0f7e24 */ /* 0x000fe2000f8e00ff */
[----:B------:R-:W-:Y:S01]  /*09b0*/  SHF.L.U64.HI R15, R3, 0x2, R6 ;  /* 0x00000002030f7819 */ /* 0x000fe20000010206 */
[----:B------:R-:W-:Y:S01]  /*09c0*/  IMAD.U32 R12, RZ, RZ, UR6 ;  /* 0x00000006ff0c7e24 */ /* 0x000fe2000f8e00ff */
[----:B------:R-:W-:Y:S01]  /*09d0*/  LEA R10, P1, R14, R7, 0x2 ;  /* 0x000000070e0a7211 */ /* 0x000fe200078210ff */
[----:B------:R-:W-:Y:S01]  /*09e0*/  VIADD R9, R9, 0x1 ;  /* 0x0000000109097836 */ /* 0x000fe20000000000 */
[----:B------:R-:W-:Y:S01]  /*09f0*/  UIADD3 UR5, UPT, UPT, UR5, 0x80, URZ ;  /* 0x0000008005057890 */ /* 0x000fe2000fffe0ff */
[----:B------:R-:W-:Y:S01]  /*0a00*/  IMAD R7, R2, UR10, RZ ;  /* 0x0000000a02077c24 */ /* 0x000fe2000f8e02ff */
[----:B------:R-:W-:-:S02]  /*0a10*/  LEA.HI.X R14, R14, R15, R12, 0x2, P1 ;  /* 0x0000000f0e0e7211 */ /* 0x000fc400008f140c */
[----:B------:R-:W-:Y:S01]  /*0a20*/  LOP3.LUT R9, R9, 0x3, RZ, 0xc0, !PT ;  /* 0x0000000309097812 */ /* 0x000fe200078ec0ff */
[----:B------:R-:W-:Y:S01]  /*0a30*/  IMAD R7, R7, UR9, RZ ;  /* 0x0000000907077c24 */ /* 0x000fe2000f8e02ff */
[----:B--2---:R-:W-:Y:S01]  /*0a40*/  IADD3 R17, P1, P2, R10, UR12, R13 ;  /* 0x0000000c0a117c10 */ /* 0x004fe2000fa3e00d */
[----:B------:R-:W-:-:S03]  /*0a50*/  IMAD.MOV.U32 R10, RZ, RZ, R6 ;  /* 0x000000ffff0a7224 */ /* 0x000fc600078e0006 */
[----:B------:R-:W-:Y:S01]  /*0a60*/  IADD3.X R18, PT, PT, R14, UR13, R11, P1, P2 ;  /* 0x0000000d0e127c10 */ /* 0x000fe20008fe440b */
[----:B-1----:R-:W-:Y:S01]  /*0a70*/  ULEA UR5, UR7, UR5, 0x18 ;  /* 0x0000000507057291 */ /* 0x002fe2000f8ec0ff */
[----:B------:R-:W-:-:S05]  /*0a80*/  IADD3 R9, P1, PT, RZ, -R9, RZ ;  /* 0x80000009ff097210 */ /* 0x000fca0007f3e0ff */
[----:B------:R-:W-:Y:S02]  /*0a90*/  VIADD R12, R13, UR5 ;  /* 0x000000050d0c7c36 */ /* 0x000fe40008000000 */
[----:B------:R-:W-:Y:S02]  /*0aa0*/  IMAD.X R16, RZ, RZ, -0x1, P1 ;  /* 0xffffffffff107424 */ /* 0x000fe400008e06ff */
[----:B------:R-:W-:-:S07]  /*0ab0*/  IMAD R12, R3, 0x4, R12 ;  /* 0x00000004030c7824 */ /* 0x000fce00078e020c */
.L_x_12:
[----:B------:R-:W-:Y:S01]  /*0ac0*/  IADD3 R9, P1, PT, R9, 0x1, RZ ;  /* 0x0000000109097810 */ /* 0x000fe20007f3e0ff */
[----:B------:R-:W-:Y:S01]  /*0ad0*/  IMAD.MOV.U32 R14, RZ, RZ, R17 ;  /* 0x000000ffff0e7224 */ /* 0x000fe200078e0011 */
[C---:B------:R-:W-:Y:S01]  /*0ae0*/  IADD3 R29, P2, PT, R8.reuse, R29, RZ ;  /* 0x0000001d081d7210 */ /* 0x040fe20007f5e0ff */
[----:B------:R-:W-:Y:S01]  /*0af0*/  IMAD.MOV.U32 R15, RZ, RZ, R18 ;  /* 0x000000ffff0f7224 */ /* 0x000fe200078e0012 */
[C---:B------:R-:W-:Y:S01]  /*0b00*/  LEA R17, P3, R8.reuse, R17, 0x2 ;  /* 0x0000001108117211 */ /* 0x040fe200078610ff */
[----:B------:R-:W-:Y:S01]  /*0b10*/  IMAD.X R16, RZ, RZ, R16, P1 ;  /* 0x000000ffff107224 */ /* 0x000fe200008e0610 */
[----:B------:R-:W-:Y:S01]  /*0b20*/  ISETP.NE.U32.AND P1, PT, R9, RZ, PT ;  /* 0x000000ff0900720c */ /* 0x000fe20003f25070 */
[----:B------:R-:W-:Y:S01]  /*0b30*/  IMAD.X R10, RZ, RZ, R10, P2 ;  /* 0x000000ffff0a7224 */ /* 0x000fe200010e060a */
[----:B------:R-:W-:Y:S01]  /*0b40*/  @!PT LDS RZ, [RZ] ;  /* 0x00000000fffff984 */ /* 0x000fe20000000800 */
[----:B------:R-:W-:Y:S01]  /*0b50*/  @!PT LDS RZ, [RZ] ;  /* 0x00000000fffff984 */ /* 0x000fe20000000800 */
[----:B------:R-:W-:Y:S01]  /*0b60*/  @!PT LDS RZ, [RZ] ;  /* 0x00000000fffff984 */ /* 0x000fe20000000800 */
[----:B------:R1:W-:Y:S01]  /*0b70*/  LDGSTS.E [R12], desc[UR22][R14.64] ;  /* 0x000000000e0c7fae */ /* 0x0003e2000b9a1016 */
[----:B------:R-:W-:Y:S02]  /*0b80*/  LEA.HI.X R18, R8, R18, RZ, 0x2, P3 ;  /* 0x0000001208127211 */ /* 0x000fe400018f14ff */
[----:B------:R-:W-:Y:S01]  /*0b90*/  ISETP.NE.AND.EX P1, PT, R16, RZ, PT, P1 ;  /* 0x000000ff1000720c */ /* 0x000fe20003f25310 */
[----:B-1----:R-:W-:-:S12]  /*0ba0*/  IMAD R12, R7, 0x4, R12 ;  /* 0x00000004070c7824 */ /* 0x002fd800078e020c */
[----:B------:R-:W-:Y:S05]  /*0bb0*/  @P1 BRA `(.L_x_12) ;  /* 0xfffffffc00c01947 */ /* 0x000fea000383ffff */
.L_x_11:
[----:B------:R-:W-:Y:S05]  /*0bc0*/  BSYNC.RECONVERGENT B1 ;  /* 0x0000000000017941 */ /* 0x000fea0003800200 */
.L_x_10:
[----:B------:R-:W-:Y:S05]  /*0bd0*/  @!P0 BRA `(.L_x_6) ;  /* 0x0000000000f08947 */ /* 0x000fea0003800000 */
[----:B------:R-:W1:Y:S01]  /*0be0*/  S2UR UR8, SR_CgaCtaId ;  /* 0x00000000000879c3 */ /* 0x000e620000008800 */
[----:B------:R-:W2:Y:S01]  /*0bf0*/  LDCU.64 UR12, c[0x0][0x398] ;  /* 0x00007300ff0c77ac */ /* 0x000ea20008000a00 */
[C---:B------:R-:W-:Y:S01]  /*0c00*/  IMAD.SHL.U32 R9, R29.reuse, 0x4, RZ ;  /* 0x000000041d097824 */ /* 0x040fe200078e00ff */
[----:B------:R-:W-:Y:S01]  /*0c10*/  MOV R14, UR20 ;  /* 0x00000014000e7c02 */ /* 0x000fe20008000f00 */
[----:B------:R-:W-:Y:S01]  /*0c20*/  IMAD.U32 R15, RZ, RZ, UR21 ;  /* 0x00000015ff0f7e24 */ /* 0x000fe2000f8e00ff */
[C---:B------:R-:W-:Y:S01]  /*0c30*/  SHF.L.U64.HI R15, R29.reuse, 0x2, R10 ;  /* 0x000000021d0f7819 */ /* 0x040fe2000001020a */
[----:B------:R-:W-:Y:S01]  /*0c40*/  IMAD.U32 R12, RZ, RZ, UR6 ;  /* 0x00000006ff0c7e24 */ /* 0x000fe2000f8e00ff */
[----:B------:R-:W-:Y:S01]  /*0c50*/  LEA R9, P0, R14, R9, 0x2 ;  /* 0x000000090e097211 */ /* 0x000fe200078010ff */
[----:B------:R-:W-:Y:S01]  /*0c60*/  UMOV UR7, 0x400 ;  /* 0x0000040000077882 */ /* 0x000fe20000000000 */
[----:B------:R-:W-:Y:S01]  /*0c70*/  IMAD.SHL.U32 R18, R8, 0x4, RZ ;  /* 0x0000000408127824 */ /* 0x000fe200078e00ff */
[----:B------:R-:W-:Y:S01]  /*0c80*/  UIADD3 UR7, UPT, UPT, UR7, 0x80, URZ ;  /* 0x0000008007077890 */ /* 0x000fe2000fffe0ff */
[----:B------:R-:W-:Y:S01]  /*0c90*/  LEA.HI.X R12, R14, R15, R12, 0x2, P0 ;  /* 0x0000000f0e0c7211 */ /* 0x000fe200000f140c */
[----:B------:R-:W-:Y:S01]  /*0ca0*/  IMAD R24, R2, UR10, RZ ;  /* 0x0000000a02187c24 */ /* 0x000fe2000f8e02ff */
[----:B------:R-:W-:Y:S01]  /*0cb0*/  IADD3 R14, P0, PT, R29, UR20, RZ ;  /* 0x000000141d0e7c10 */ /* 0x000fe2000ff1e0ff */
[----:B------:R-:W-:Y:S01]  /*0cc0*/  UMOV UR5, URZ ;  /* 0x000000ff00057c82 */ /* 0x000fe20008000000 */
[----:B------:R-:W-:Y:S01]  /*0cd0*/  SHF.R.U32.HI R19, RZ, 0x1e, R8 ;  /* 0x0000001eff137819 */ /* 0x000fe20000011608 */
[----:B------:R-:W-:Y:S01]  /*0ce0*/  IMAD R24, R24, UR9, RZ ;  /* 0x0000000918187c24 */ /* 0x000fe2000f8e02ff */
[----:B------:R-:W-:-:S02]  /*0cf0*/  IADD3.X R15, PT, PT, R10, UR6, RZ, P0, !PT ;  /* 0x000000060a0f7c10 */ /* 0x000fc400087fe4ff */
[----:B--2---:R-:W-:Y:S02]  /*0d00*/  IADD3 R7, P1, PT, R13, UR12, RZ ;  /* 0x0000000c0d077c10 */ /* 0x004fe4000ff3e0ff */
[C---:B------:R-:W-:Y:S01]  /*0d10*/  SHF.L.U64.HI R15, R14.reuse, 0x2, R15 ;  /* 0x000000020e0f7819 */ /* 0x040fe2000001020f */
[----:B------:R-:W-:Y:S01]  /*0d20*/  IMAD.SHL.U32 R14, R14, 0x4, RZ ;  /* 0x000000040e0e7824 */ /* 0x000fe200078e00ff */
[----:B------:R-:W-:Y:S01]  /*0d30*/  IADD3.X R11, PT, PT, R11, UR13, RZ, P1, !PT ;  /* 0x0000000d0b0b7c10 */ /* 0x000fe20008ffe4ff */
[----:B-1----:R-:W-:Y:S01]  /*0d40*/  ULEA UR7, UR8, UR7, 0x18 ;  /* 0x0000000708077291 */ /* 0x002fe2000f8ec0ff */
[-C--:B------:R-:W-:Y:S01]  /*0d50*/  IADD3 R22, P1, PT, R18, R9.reuse, RZ ;  /* 0x0000000912167210 */ /* 0x080fe20007f3e0ff */
[C---:B------:R-:W-:Y:S01]  /*0d60*/  IMAD.WIDE.U32 R14, R8.reuse, 0xc, R14 ;  /* 0x0000000c080e7825 */ /* 0x040fe200078e000e */
[----:B------:R-:W-:-:S03]  /*0d70*/  LEA R20, P0, R8, R9, 0x3 ;  /* 0x0000000908147211 */ /* 0x000fc600078018ff */
[----:B------:R-:W-:Y:S01]  /*0d80*/  VIADD R16, R13, UR7 ;  /* 0x000000070d107c36 */ /* 0x000fe20008000000 */
[----:B------:R-:W-:Y:S01]  /*0d90*/  LEA.HI.X R26, R8, R12, RZ, 0x3, P0 ;  /* 0x0000000c081a7211 */ /* 0x000fe200000f1cff */
[----:B------:R-:W-:Y:S02]  /*0da0*/  IMAD.X R28, R19, 0x1, R12, P1 ;  /* 0x00000001131c7824 */ /* 0x000fe400008e060c */
[----:B------:R-:W-:Y:S02]  /*0db0*/  IMAD R13, R29, 0x4, R16 ;  /* 0x000000041d0d7824 */ /* 0x000fe400078e0210 */
[----:B------:R-:W-:Y:S02]  /*0dc0*/  VIADD R23, R15, UR5 ;  /* 0x000000050f177c36 */ /* 0x000fe40008000000 */
[C-C-:B------:R-:W-:Y:S02]  /*0dd0*/  IMAD R21, R24.reuse, 0x4, R13.reuse ;  /* 0x0000000418157824 */ /* 0x140fe400078e020d */
[----:B------:R-:W-:-:S02]  /*0de0*/  IMAD R25, R24, 0x8, R13 ;  /* 0x0000000818197824 */ /* 0x000fc400078e020d */
[----:B------:R-:W-:-:S07]  /*0df0*/  IMAD R27, R24, 0xc, R13 ;  /* 0x0000000c181b7824 */ /* 0x000fce00078e020d */
.L_x_13:
[----:B------:R-:W-:-:S04]  /*0e00*/  IADD3 R16, P0, PT, R7, R9, RZ ;  /* 0x0000000907107210 */ /* 0x000fc80007f1e0ff */
[----:B------:R-:W-:-:S05]  /*0e10*/  IADD3.X R17, PT, PT, R11, R12, RZ, P0, !PT ;  /* 0x0000000c0b117210 */ /* 0x000fca00007fe4ff */
[----:B------:R-:W-:Y:S01]  /*0e20*/  @!PT LDS RZ, [RZ] ;  /* 0x00000000fffff984 */ /* 0x000fe20000000800 */
[----:B------:R-:W-:Y:S01]  /*0e30*/  @!PT LDS RZ, [RZ] ;  /* 0x00000000fffff984 */ /* 0x000fe20000000800 */
[----:B------:R-:W-:Y:S01]  /*0e40*/  @!PT LDS RZ, [RZ] ;  /* 0x00000000fffff984 */ /* 0x000fe20000000800 */
[----:B------:R1:W-:Y:S02]  /*0e50*/  LDGSTS.E [R13], desc[UR22][R16.64] ;  /* 0x00000000100d7fae */ /* 0x0003e4000b9a1016 */
[----:B-1----:R-:W-:Y:S01]  /*0e60*/  IADD3 R16, P0, PT, R7, R22, RZ ;  /* 0x0000001607107210 */ /* 0x002fe20007f1e0ff */
[----:B------:R-:W-:-:S04]  /*0e70*/  IMAD R13, R24, 0x10, R13 ;  /* 0x00000010180d7824 */ /* 0x000fc800078e020d */
[----:B------:R-:W-:-:S05]  /*0e80*/  IMAD.X R17, R11, 0x1, R28, P0 ;  /* 0x000000010b117824 */ /* 0x000fca00000e061c */
[----:B------:R1:W-:Y:S02]  /*0e90*/  LDGSTS.E [R21], desc[UR22][R16.64] ;  /* 0x0000000010157fae */ /* 0x0003e4000b9a1016 */
[----:B-1----:R-:W-:Y:S01]  /*0ea0*/  IADD3 R16, P0, PT, R7, R20, RZ ;  /* 0x0000001407107210 */ /* 0x002fe20007f1e0ff */
[----:B------:R-:W-:-:S04]  /*0eb0*/  IMAD R21, R24, 0x10, R21 ;  /* 0x0000001018157824 */ /* 0x000fc800078e0215 */
[----:B------:R-:W-:-:S05]  /*0ec0*/  IMAD.X R17, R11, 0x1, R26, P0 ;  /* 0x000000010b117824 */ /* 0x000fca00000e061a */
[----:B------:R1:W-:Y:S02]  /*0ed0*/  LDGSTS.E [R25], desc[UR22][R16.64] ;  /* 0x0000000010197fae */ /* 0x0003e4000b9a1016 */
[----:B-1----:R-:W-:Y:S01]  /*0ee0*/  IADD3 R16, P0, PT, R7, R14, RZ ;  /* 0x0000000e07107210 */ /* 0x002fe20007f1e0ff */
[----:B------:R-:W-:Y:S01]  /*0ef0*/  IMAD R25, R24, 0x10, R25 ;  /* 0x0000001018197824 */ /* 0x000fe200078e0219 */
[----:B------:R-:W-:-:S03]  /*0f00*/  LEA R7, P1, R8, R7, 0x4 ;  /* 0x0000000708077211 */ /* 0x000fc600078220ff */
[----:B------:R-:W-:Y:S01]  /*0f10*/  IMAD.X R17, R11, 0x1, R23, P0 ;  /* 0x000000010b117824 */ /* 0x000fe200000e0617 */
[----:B------:R-:W-:Y:S02]  /*0f20*/  IADD3 R29, P0, PT, R18, R29, RZ ;  /* 0x0000001d121d7210 */ /* 0x000fe40007f1e0ff */
[----:B------:R-:W-:Y:S02]  /*0f30*/  LEA.HI.X R11, R8, R11, RZ, 0x4, P1 ;  /* 0x0000000b080b7211 */ /* 0x000fe400008f24ff */
[----:B------:R1:W-:Y:S01]  /*0f40*/  LDGSTS.E [R27], desc[UR22][R16.64] ;  /* 0x00000000101b7fae */ /* 0x0003e2000b9a1016 */
[----:B------:R-:W-:Y:S01]  /*0f50*/  IMAD.X R10, R19, 0x1, R10, P0 ;  /* 0x00000001130a7824 */ /* 0x000fe200000e060a */
[----:B------:R-:W-:-:S04]  /*0f60*/  ISETP.GE.U32.AND P0, PT, R29, R4, PT ;  /* 0x000000041d00720c */ /* 0x000fc80003f06070 */
[----:B------:R-:W-:Y:S01]  /*0f70*/  ISETP.GE.U32.AND.EX P0, PT, R10, R5, PT, P0 ;  /* 0x000000050a00720c */ /* 0x000fe20003f06100 */
[----:B-1----:R-:W-:-:S12]  /*0f80*/  IMAD R27, R24, 0x10, R27 ;  /* 0x00000010181b7824 */ /* 0x002fd800078e021b */
[----:B------:R-:W-:Y:S05]  /*0f90*/  @!P0 BRA `(.L_x_13) ;  /* 0xfffffffc00988947 */ /* 0x000fea000383ffff */
.L_x_6:
[----:B------:R-:W-:Y:S05]  /*0fa0*/  BSYNC.RECONVERGENT B0 ;  /* 0x0000000000007941 */ /* 0x000fea0003800200 */
.L_x_5:
[----:B------:R-:W-:Y:S01]  /*0fb0*/  ISETP.GT.U32.AND P0, PT, R4, R3, PT ;  /* 0x000000030400720c */ /* 0x000fe20003f04070 */
[----:B------:R-:W0:Y:S01]  /*0fc0*/  LDGDEPBAR ;  /* 0x00000000000079af */ /* 0x000e220000000000 */
[----:B------:R-:W-:Y:S02]  /*0fd0*/  BSSY.RECONVERGENT B0, `(.L_x_14) ;  /* 0x000009c000007945 */ /* 0x000fe40003800200 */
[----:B------:R-:W-:-:S13]  /*0fe0*/  ISETP.GT.U32.AND.EX P0, PT, R5, R6, PT, P0 ;  /* 0x000000060500720c */ /* 0x000fda0003f04100 */
        /* <DEDUP_REMOVED lines=17> */
[----:B------:R-:W-:Y:S01]  /*1100*/  ISETP.NE.U32.AND P2, PT, R8, RZ, PT ;  /* 0x000000ff0800720c */ /* 0x000fe20003f45070 */
[----:B------:R-:W-:-:S05]  /*1110*/  IMAD.MOV.U32 R10, RZ, RZ, RZ ;  /* 0x000000ffff0a7224 */ /* 0x000fca00078e00ff */
[----:B-1----:R-:W1:Y:S02]  /*1120*/  MUFU.RCP R13, R13 ;  /* 0x0000000d000d7308 */ /* 0x002e640000001000 */
[----:B-1----:R-:W-:-:S06]  /*1130*/  IADD3 R11, PT, PT, R13, 0xffffffe, RZ ;  /* 0x0ffffffe0d0b7810 */ /* 0x002fcc0007ffe0ff */
[----:B------:R-:W1:Y:S02]  /*1140*/  F2I.FTZ.U32.TRUNC.NTZ R11, R11 ;  /* 0x0000000b000b7305 */ /* 0x000e64000021f000 */
[----:B-1----:R-:W-:-:S04]  /*1150*/  IMAD R9, R9, R11, RZ ;  /* 0x0000000b09097224 */ /* 0x002fc800078e02ff */
[----:B------:R-:W-:-:S04]  /*1160*/  IMAD.HI.U32 R9, R11, R9, R10 ;  /* 0x000000090b097227 */ /* 0x000fc800078e000a */
[----:B------:R-:W-:Y:S02]  /*1170*/  IMAD.MOV.U32 R11, RZ, RZ, RZ ;  /* 0x000000ffff0b7224 */ /* 0x000fe400078e00ff */
[----:B------:R-:W-:-:S04]  /*1180*/  IMAD.HI.U32 R10, R9, R12, RZ ;  /* 0x0000000c090a7227 */ /* 0x000fc800078e00ff */
[----:B------:R-:W-:-:S04]  /*1190*/  IMAD.MOV R9, RZ, RZ, -R10 ;  /* 0x000000ffff097224 */ /* 0x000fc800078e0a0a */
[----:B------:R-:W-:-:S05]  /*11a0*/  IMAD R9, R8, R9, R12 ;  /* 0x0000000908097224 */ /* 0x000fca00078e020c */
[----:B------:R-:W-:-:S13]  /*11b0*/  ISETP.GE.U32.AND P0, PT, R9, R8, PT ;  /* 0x000000080900720c */ /* 0x000fda0003f06070 */
[----:B------:R-:W-:Y:S02]  /*11c0*/  @P0 IMAD.IADD R9, R9, 0x1, -R8 ;  /* 0x0000000109090824 */ /* 0x000fe400078e0a08 */
[----:B------:R-:W-:-:S03]  /*11d0*/  @P0 VIADD R10, R10, 0x1 ;  /* 0x000000010a0a0836 */ /* 0x000fc60000000000 */
[----:B------:R-:W-:-:S13]  /*11e0*/  ISETP.GE.U32.AND P1, PT, R9, R8, PT ;  /* 0x000000080900720c */ /* 0x000fda0003f26070 */
[----:B------:R-:W-:Y:S01]  /*11f0*/  @P1 VIADD R10, R10, 0x1 ;  /* 0x000000010a0a1836 */ /* 0x000fe20000000000 */
[----:B------:R-:W-:Y:S01]  /*1200*/  @!P2 LOP3.LUT R10, RZ, R8, RZ, 0x33, !PT ;  /* 0x00000008ff0aa212 */ /* 0x000fe200078e33ff */
[----:B------:R-:W-:Y:S06]  /*1210*/  BRA `(.L_x_18) ;  /* 0x00000000000c7947 */ /* 0x000fec0003800000 */
.L_x_17:
[----:B------:R-:W-:Y:S01]  /*1220*/  IMAD.MOV.U32 R9, RZ, RZ, R12 ;  /* 0x000000ffff097224 */ /* 0x000fe200078e000c */
[----:B------:R-:W-:-:S07]  /*1230*/  MOV R14, 0x1250 ;  /* 0x00001250000e7802 */ /* 0x000fce0000000f00 */
[----:B------:R-:W-:Y:S05]  /*1240*/  CALL.REL.NOINC `($__internal_0_$__cuda_sm20_div_u64) ;  /* 0x0000000800f47944 */ /* 0x000fea0003c00000 */
.L_x_18:
[----:B------:R-:W-:Y:S05]  /*1250*/  BSYNC.RECONVERGENT B1 ;  /* 0x0000000000017941 */ /* 0x000fea0003800200 */
.L_x_16:
[----:B------:R-:W-:Y:S01]  /*1260*/  IADD3 R7, P0, PT, R10, R7, RZ ;  /* 0x000000070a077210 */ /* 0x000fe20007f1e0ff */
[----:B------:R-:W1:Y:S01]  /*1270*/  LDC R12, c[0x0][0x3b0] ;  /* 0x0000ec00ff0c7b82 */ /* 0x000e620000000800 */
[----:B------:R-:W-:Y:S02]  /*1280*/  BSSY.RECONVERGENT B1, `(.L_x_19) ;  /* 0x0000031000017945 */ /* 0x000fe40003800200 */
[C---:B------:R-:W-:Y:S01]  /*1290*/  LOP3.LUT R9, R7.reuse, 0x3, RZ, 0xc0, !PT ;  /* 0x0000000307097812 */ /* 0x040fe200078ec0ff */
[----:B------:R-:W-:Y:S01]  /*12a0*/  IMAD.X R10, RZ, RZ, R11, P0 ;  /* 0x000000ffff0a7224 */ /* 0x000fe200000e060b */
[----:B------:R-:W-:Y:S02]  /*12b0*/  ISETP.GE.U32.AND P0, PT, R7, 0x3, PT ;  /* 0x000000030700780c */ /* 0x000fe40003f06070 */
[----:B------:R-:W-:Y:S02]  /*12c0*/  ISETP.NE.U32.AND P1, PT, R9, 0x3, PT ;  /* 0x000000030900780c */ /* 0x000fe40003f25070 */
[----:B------:R-:W-:-:S02]  /*12d0*/  ISETP.GE.U32.AND.EX P0, PT, R10, RZ, PT, P0 ;  /* 0x000000ff0a00720c */ /* 0x000fc40003f06100 */
[----:B------:R-:W-:Y:S02]  /*12e0*/  ISETP.NE.AND.EX P1, PT, RZ, RZ, PT, P1 ;  /* 0x000000ffff00720c */ /* 0x000fe40003f25310 */
[----:B-1----:R-:W-:-:S11]  /*12f0*/  SHF.R.S32.HI R13, RZ, 0x1f, R12 ;  /* 0x0000001fff0d7819 */ /* 0x002fd6000001140c */
[----:B------:R-:W-:Y:S05]  /*1300*/  @!P1 BRA `(.L_x_20) ;  /* 0x0000000000a09947 */ /* 0x000fea0003800000 */
[----:B------:R-:W1:Y:S01]  /*1310*/  S2UR UR7, SR_CgaCtaId ;  /* 0x00000000000779c3 */ /* 0x000e620000008800 */
[----:B------:R-:W2:Y:S01]  /*1320*/  LDCU.64 UR12, c[0x0][0x3a8] ;  /* 0x00007500ff0c77ac */ /* 0x000ea20008000a00 */
[----:B------:R-:W-:Y:S01]  /*1330*/  IMAD.U32 R10, RZ, RZ, UR20 ;  /* 0x00000014ff0a7e24 */ /* 0x000fe2000f8e00ff */
[----:B------:R-:W-:Y:S01]  /*1340*/  SHF.L.U32 R15, R3, 0x2, RZ ;  /* 0x00000002030f7819 */ /* 0x000fe200000006ff */
[----:B------:R-:W-:Y:S01]  /*1350*/  VIADD R9, R7, 0x1 ;  /* 0x0000000107097836 */ /* 0x000fe20000000000 */
[----:B------:R-:W-:Y:S01]  /*1360*/  UMOV UR5, 0x400 ;  /* 0x0000040000057882 */ /* 0x000fe20000000000 */
[----:B------:R-:W-:Y:S01]  /*1370*/  IMAD.U32 R16, RZ, RZ, UR6 ;  /* 0x00000006ff107e24 */ /* 0x000fe2000f8e00ff */
[----:B------:R-:W-:Y:S01]  /*1380*/  UIADD3 UR5, UPT, UPT, UR5, 0x80, URZ ;  /* 0x0000008005057890 */ /* 0x000fe2000fffe0ff */
[----:B------:R-:W3:Y:S01]  /*1390*/  LDC R14, c[0x0][0x388] ;  /* 0x0000e200ff0e7b82 */ /* 0x000ee20000000800 */
[----:B------:R-:W-:Y:S01]  /*13a0*/  SHF.L.U64.HI R7, R3, 0x2, R6 ;  /* 0x0000000203077819 */ /* 0x000fe20000010206 */
[----:B------:R-:W-:Y:S01]  /*13b0*/  IMAD.U32 R11, RZ, RZ, UR21 ;  /* 0x00000015ff0b7e24 */ /* 0x000fe2000f8e00ff */
[----:B------:R-:W-:Y:S01]  /*13c0*/  LEA R15, P1, R10, R15, 0x2 ;  /* 0x0000000f0a0f7211 */ /* 0x000fe200078210ff */
[----:B------:R-:W-:Y:S01]  /*13d0*/  IMAD R11, R2, UR10, RZ ;  /* 0x0000000a020b7c24 */ /* 0x000fe2000f8e02ff */
[----:B------:R-:W-:-:S02]  /*13e0*/  LOP3.LUT R9, R9, 0x3, RZ, 0xc0, !PT ;  /* 0x0000000309097812 */ /* 0x000fc400078ec0ff */
[----:B------:R-:W-:Y:S01]  /*13f0*/  LEA.HI.X R16, R10, R7, R16, 0x2, P1 ;  /* 0x000000070a107211 */ /* 0x000fe200008f1410 */
[----:B------:R-:W-:Y:S01]  /*1400*/  IMAD R18, R11, UR9, RZ ;  /* 0x000000090b127c24 */ /* 0x000fe2000f8e02ff */
[----:B------:R-:W-:Y:S02]  /*1410*/  IADD3 R9, P3, PT, RZ, -R9, RZ ;  /* 0x80000009ff097210 */ /* 0x000fe40007f7e0ff */
[----:B--2---:R-:W-:-:S04]  /*1420*/  IADD3 R15, P1, P2, R15, UR12, R12 ;  /* 0x0000000c0f0f7c10 */ /* 0x004fc8000fa3e00c */
[----:B------:R-:W-:Y:S01]  /*1430*/  IADD3.X R16, PT, PT, R16, UR13, R13, P1, P2 ;  /* 0x0000000d10107c10 */ /* 0x000fe20008fe440d */
[----:B-1----:R-:W-:-:S06]  /*1440*/  ULEA UR5, UR7, UR5, 0x18 ;  /* 0x0000000507057291 */ /* 0x002fcc000f8ec0ff */
[----:B------:R-:W-:-:S04]  /*1450*/  VIADD R7, R12, UR5 ;  /* 0x000000050c077c36 */ /* 0x000fc80008000000 */
[----:B---3--:R-:W-:Y:S02]  /*1460*/  IMAD R10, R14, 0x200, R7 ;  /* 0x000002000e0a7824 */ /* 0x008fe400078e0207 */
[----:B------:R-:W-:Y:S02]  /*1470*/  IMAD.X R14, RZ, RZ, -0x1, P3 ;  /* 0xffffffffff0e7424 */ /* 0x000fe400018e06ff */
[----:B------:R-:W-:-:S07]  /*1480*/  IMAD R7, R3, 0x4, R10 ;  /* 0x0000000403077824 */ /* 0x000fce00078e020a */
.L_x_21:
[----:B------:R-:W-:Y:S01]  /*1490*/  IADD3 R9, P1, PT, R9, 0x1, RZ ;  /* 0x0000000109097810 */ /* 0x000fe20007f3e0ff */
[----:B------:R-:W-:Y:S01]  /*14a0*/  IMAD.MOV.U32 R10, RZ, RZ, R15 ;  /* 0x000000ffff0a7224 */ /* 0x000fe200078e000f */
[C---:B------:R-:W-:Y:S01]  /*14b0*/  IADD3 R3, P2, PT, R8.reuse, R3, RZ ;  /* 0x0000000308037210 */ /* 0x040fe20007f5e0ff */
[----:B------:R-:W-:Y:S01]  /*14c0*/  IMAD.MOV.U32 R11, RZ, RZ, R16 ;  /* 0x000000ffff0b7224 */ /* 0x000fe200078e0010 */
[----:B------:R-:W-:Y:S01]  /*14d0*/  LEA R15, P3, R8, R15, 0x2 ;  /* 0x0000000f080f7211 */ /* 0x000fe200078610ff */
[----:B------:R-:W-:Y:S01]  /*14e0*/  IMAD.X R14, RZ, RZ, R14, P1 ;  /* 0x000000ffff0e7224 */ /* 0x000fe200008e060e */
[----:B------:R-:W-:Y:S02]  /*14f0*/  ISETP.NE.U32.AND P1, PT, R9, RZ, PT ;  /* 0x000000ff0900720c */ /* 0x000fe40003f25070 */
[----:B------:R-:W-:Y:S01]  /*1500*/  @!PT LDS RZ, [RZ] ;  /* 0x00000000fffff984 */ /* 0x000fe20000000800 */
[----:B------:R-:W-:Y:S01]  /*1510*/  @!PT LDS RZ, [RZ] ;  /* 0x00000000fffff984 */ /* 0x000fe20000000800 */
[----:B------:R-:W-:Y:S01]  /*1520*/  @!PT LDS RZ, [RZ] ;  /* 0x00000000fffff984 */ /* 0x000fe20000000800 */
[----:B------:R1:W-:Y:S01]  /*1530*/  LDGSTS.E [R7+0x80], desc[UR22][R10.64] ;  /* 0x000800000a077fae */ /* 0x0003e2000b9a1016 */
[----:B------:R-:W-:Y:S02]  /*1540*/  IADD3.X R6, PT, PT, RZ, R6, RZ, P2, !PT ;  /* 0x00000006ff067210 */ /* 0x000fe400017fe4ff */
[----:B------:R-:W-:-:S02]  /*1550*/  ISETP.NE.AND.EX P1, PT, R14, RZ, PT, P1 ;  /* 0x000000ff0e00720c */ /* 0x000fc40003f25310 */
[----:B------:R-:W-:Y:S01]  /*1560*/  LEA.HI.X R16, R8, R16, RZ, 0x2, P3 ;  /* 0x0000001008107211 */ /* 0x000fe200018f14ff */
[----:B-1----:R-:W-:-:S10]  /*1570*/  IMAD R7, R18, 0x4, R7 ;  /* 0x0000000412077824 */ /* 0x002fd400078e0207 */
[----:B------:R-:W-:Y:S05]  /*1580*/  @P1 BRA `(.L_x_21) ;  /* 0xfffffffc00c01947 */ /* 0x000fea000383ffff */
.L_x_20:
[----:B------:R-:W-:Y:S05]  /*1590*/  BSYNC.RECONVERGENT B1 ;  /* 0x0000000000017941 */ /* 0x000fea0003800200 */
.L_x_19:
[----:B------:R-:W-:Y:S05]  /*15a0*/  @!P0 BRA `(.L_x_15) ;  /* 0x0000000000f88947 */ /* 0x000fea0003800000 */
[----:B------:R-:W1:Y:S01]  /*15b0*/  S2UR UR7, SR_CgaCtaId ;  /* 0x00000000000779c3 */ /* 0x000e620000008800 */
[----:B------:R-:W-:Y:S01]  /*15c0*/  UMOV UR5, 0x400 ;  /* 0x0000040000057882 */ /* 0x000fe20000000000 */
[----:B------:R-:W2:Y:S01]  /*15d0*/  LDCU.64 UR12, c[0x0][0x3a8] ;  /* 0x00007500ff0c77ac */ /* 0x000ea20008000a00 */
[C---:B------:R-:W-:Y:S01]  /*15e0*/  IADD3 R14, P0, PT, R3.reuse, UR20, RZ ;  /* 0x00000014030e7c10 */ /* 0x040fe2000ff1e0ff */
[C---:B------:R-:W-:Y:S01]  /*15f0*/  IMAD.SHL.U32 R9, R3.reuse, 0x4, RZ ;  /* 0x0000000403097824 */ /* 0x040fe200078e00ff */
[----:B------:R-:W-:Y:S01]  /*1600*/  UIADD3 UR5, UPT, UPT, UR5, 0x80, URZ ;  /* 0x0000008005057890 */ /* 0x000fe2000fffe0ff */
[----:B------:R-:W-:Y:S02]  /*1610*/  IMAD.U32 R10, RZ, RZ, UR20 ;  /* 0x00000014ff0a7e24 */ /* 0x000fe4000f8e00ff */
[----:B------:R-:W3:Y:S01]  /*1620*/  LDC R16, c[0x0][0x388] ;  /* 0x0000e200ff107b82 */ /* 0x000ee20000000800 */
[----:B------:R-:W-:Y:S01]  /*1630*/  IMAD.U32 R11, RZ, RZ, UR21 ;  /* 0x00000015ff0b7e24 */ /* 0x000fe2000f8e00ff */
[----:B------:R-:W-:Y:S01]  /*1640*/  SHF.L.U64.HI R11, R3, 0x2, R6 ;  /* 0x00000002030b7819 */ /* 0x000fe20000010206 */
[----:B------:R-:W-:Y:S01]  /*1650*/  IMAD.U32 R17, RZ, RZ, UR6 ;  /* 0x00000006ff117e24 */ /* 0x000fe2000f8e00ff */
[----:B------:R-:W-:Y:S01]  /*1660*/  LEA R9, P2, R10, R9, 0x2 ;  /* 0x000000090a097211 */ /* 0x000fe200078410ff */
[----:B------:R-:W-:-:S03]  /*1670*/  IMAD R21, R2, UR10, RZ ;  /* 0x0000000a02157c24 */ /* 0x000fc6000f8e02ff */
[----:B------:R-:W-:Y:S01]  /*1680*/  LEA.HI.X R10, R10, R11, R17, 0x2, P2 ;  /* 0x0000000b0a0a7211 */ /* 0x000fe200010f1411 */
[----:B------:R-:W-:Y:S01]  /*1690*/  IMAD R21, R21, UR9, RZ ;  /* 0x0000000915157c24 */ /* 0x000fe2000f8e02ff */
[----:B--2---:R-:W-:Y:S01]  /*16a0*/  IADD3 R7, P1, PT, R12, UR12, RZ ;  /* 0x0000000c0c077c10 */ /* 0x004fe2000ff3e0ff */
[----:B-1----:R-:W-:-:S03]  /*16b0*/  ULEA UR5, UR7, UR5, 0x18 ;  /* 0x0000000507057291 */ /* 0x002fc6000f8ec0ff */
[----:B------:R-:W-:Y:S02]  /*16c0*/  IADD3.X R11, PT, PT, R13, UR13, RZ, P1, !PT ;  /* 0x0000000d0d0b7c10 */ /* 0x000fe40008ffe4ff */
[----:B------:R-:W-:Y:S02]  /*16d0*/  SHF.R.U32.HI R13, RZ, 0x1e, R8 ;  /* 0x0000001eff0d7819 */ /* 0x000fe40000011608 */
[----:B------:R-:W-:Y:S01]  /*16e0*/  LEA R22, P1, R8, R9, 0x3 ;  /* 0x0000000908167211 */ /* 0x000fe200078218ff */
[----:B------:R-:W-:Y:S01]  /*16f0*/  VIADD R15, R12, UR5 ;  /* 0x000000050c0f7c36 */ /* 0x000fe20008000000 */
[----:B------:R-:W-:Y:S01]  /*1700*/  UMOV UR5, URZ ;  /* 0x000000ff00057c82 */ /* 0x000fe20008000000 */
[C---:B------:R-:W-:Y:S01]  /*1710*/  IMAD.SHL.U32 R12, R8.reuse, 0x4, RZ ;  /* 0x00000004080c7824 */ /* 0x040fe200078e00ff */
[----:B------:R-:W-:Y:S01]  /*1720*/  LEA.HI.X R28, R8, R10, RZ, 0x3, P1 ;  /* 0x0000000a081c7211 */ /* 0x000fe200008f1cff */
[----:B---3--:R-:W-:Y:S01]  /*1730*/  IMAD R16, R16, 0x200, R15 ;  /* 0x0000020010107824 */ /* 0x008fe200078e020f */
[----:B------:R-:W-:-:S02]  /*1740*/  IADD3.X R15, PT, PT, R6, UR6, RZ, P0, !PT ;  /* 0x00000006060f7c10 */ /* 0x000fc400087fe4ff */
[----:B------:R-:W-:Y:S01]  /*1750*/  IADD3 R20, P0, PT, R12, R9, RZ ;  /* 0x000000090c147210 */ /* 0x000fe20007f1e0ff */
[----:B------:R-:W-:Y:S01]  /*1760*/  IMAD R2, R3, 0x4, R16 ;  /* 0x0000000403027824 */ /* 0x000fe200078e0210 */
[C---:B------:R-:W-:Y:S01]  /*1770*/  SHF.L.U64.HI R15, R14.reuse, 0x2, R15 ;  /* 0x000000020e0f7819 */ /* 0x040fe2000001020f */
[----:B------:R-:W-:Y:S01]  /*1780*/  IMAD.SHL.U32 R14, R14, 0x4, RZ ;  /* 0x000000040e0e7824 */ /* 0x000fe200078e00ff */
[----:B------:R-:W-:Y:S01]  /*1790*/  IADD3.X R26, PT, PT, R13, R10, RZ, P0, !PT ;  /* 0x0000000a0d1a7210 */ /* 0x000fe200007fe4ff */
[----:B------:R-:W-:Y:S02]  /*17a0*/  IMAD R24, R21, 0x4, R2 ;  /* 0x0000000415187824 */ /* 0x000fe400078e0202 */
[----:B------:R-:W-:-:S04]  /*17b0*/  IMAD.WIDE.U32 R14, R8, 0xc, R14 ;  /* 0x0000000c080e7825 */ /* 0x000fc800078e000e */
[----:B------:R-:W-:Y:S02]  /*17c0*/  VIADD R23, R15, UR5 ;  /* 0x000000050f177c36 */ /* 0x000fe40008000000 */
[C-C-:B------:R-:W-:Y:S02]  /*17d0*/  IMAD R25, R21.reuse, 0x8, R2.reuse ;  /* 0x0000000815197824 */ /* 0x140fe400078e0202 */
[----:B------:R-:W-:-:S07]  /*17e0*/  IMAD R27, R21, 0xc, R2 ;  /* 0x0000000c151b7824 */ /* 0x000fce00078e0202 */
.L_x_22:
[----:B------:R-:W-:-:S05]  /*17f0*/  IADD3 R18, P0, PT, R7, R9, RZ ;  /* 0x0000000907127210 */ /* 0x000fca0007f1e0ff */
[----:B------:R-:W-:Y:S01]  /*1800*/  IMAD.X R19, R11, 0x1, R10, P0 ;  /* 0x000000010b137824 */ /* 0x000fe200000e060a */
[----:B------:R-:W-:-:S04]  /*1810*/  IADD3 R16, P0, PT, R7, R20, RZ ;  /* 0x0000001407107210 */ /* 0x000fc80007f1e0ff */
[----:B------:R-:W-:Y:S01]  /*1820*/  @!PT LDS RZ, [RZ] ;  /* 0x00000000fffff984 */ /* 0x000fe20000000800 */
[----:B------:R-:W-:Y:S01]  /*1830*/  @!PT LDS RZ, [RZ] ;  /* 0x00000000fffff984 */ /* 0x000fe20000000800 */
[----:B------:R-:W-:Y:S01]  /*1840*/  @!PT LDS RZ, [RZ] ;  /* 0x00000000fffff984 */ /* 0x000fe20000000800 */
[----:B------:R1:W-:Y:S01]  /*1850*/  LDGSTS.E [R2+0x80], desc[UR22][R18.64] ;  /* 0x0008000012027fae */ /* 0x0003e2000b9a1016 */
[----:B------:R-:W-:-:S05]  /*1860*/  IMAD.X R17, R11, 0x1, R26, P0 ;  /* 0x000000010b117824 */ /* 0x000fca00000e061a */
[----:B------:R2:W-:Y:S01]  /*1870*/  LDGSTS.E [R24+0x80], desc[UR22][R16.64] ;  /* 0x0008000010187fae */ /* 0x0005e2000b9a1016 */
[----:B-1----:R-:W-:Y:S01]  /*1880*/  IMAD R2, R21, 0x10, R2 ;  /* 0x0000001015027824 */ /* 0x002fe200078e0202 */
[----:B--2---:R-:W-:Y:S01]  /*1890*/  IADD3 R16, P0, PT, R7, R22, RZ ;  /* 0x0000001607107210 */ /* 0x004fe20007f1e0ff */
[----:B------:R-:W-:-:S04]  /*18a0*/  IMAD R24, R21, 0x10, R24 ;  /* 0x0000001015187824 */ /* 0x000fc800078e0218 */
[----:B------:R-:W-:Y:S01]  /*18b0*/  IMAD.X R17, R11, 0x1, R28, P0 ;  /* 0x000000010b117824 */ /* 0x000fe200000e061c */
[----:B------:R-:W-:Y:S02]  /*18c0*/  IADD3 R18, P0, PT, R7, R14, RZ ;  /* 0x0000000e07127210 */ /* 0x000fe40007f1e0ff */
[----:B------:R-:W-:Y:S02]  /*18d0*/  LEA R7, P1, R8, R7, 0x4 ;  /* 0x0000000708077211 */ /* 0x000fe400078220ff */
[----:B------:R1:W-:Y:S01]  /*18e0*/  LDGSTS.E [R25+0x80], desc[UR22][R16.64] ;  /* 0x0008000010197fae */ /* 0x0003e2000b9a1016 */
[----:B------:R-:W-:Y:S01]  /*18f0*/  IMAD.X R19, R11, 0x1, R23, P0 ;  /* 0x000000010b137824 */ /* 0x000fe200000e0617 */
[----:B------:R-:W-:Y:S02]  /*1900*/  IADD3 R3, P0, PT, R12, R3, RZ ;  /* 0x000000030c037210 */ /* 0x000fe40007f1e0ff */
[----:B------:R-:W-:Y:S02]  /*1910*/  LEA.HI.X R11, R8, R11, RZ, 0x4, P1 ;  /* 0x0000000b080b7211 */ /* 0x000fe400008f24ff */
[----:B------:R2:W-:Y:S01]  /*1920*/  LDGSTS.E [R27+0x80], desc[UR22][R18.64] ;  /* 0x00080000121b7fae */ /* 0x0005e2000b9a1016 */
[----:B------:R-:W-:Y:S01]  /*1930*/  IMAD.X R6, R13, 0x1, R6, P0 ;  /* 0x000000010d067824 */ /* 0x000fe200000e0606 */
[----:B------:R-:W-:-:S04]  /*1940*/  ISETP.GE.U32.AND P0, PT, R3, R4, PT ;  /* 0x000000040300720c */ /* 0x000fc80003f06070 */
[----:B------:R-:W-:Y:S02]  /*1950*/  ISETP.GE.U32.AND.EX P0, PT, R6, R5, PT, P0 ;  /* 0x000000050600720c */ /* 0x000fe40003f06100 */
[C---:B-1----:R-:W-:Y:S01]  /*1960*/  LEA R25, R21.reuse, R25, 0x4 ;  /* 0x0000001915197211 */ /* 0x042fe200078e20ff */
[----:B--2---:R-:W-:-:S10]  /*1970*/  IMAD R27, R21, 0x10, R27 ;  /* 0x00000010151b7824 */ /* 0x004fd400078e021b */
[----:B------:R-:W-:Y:S05]  /*1980*/  @!P0 BRA `(.L_x_22) ;  /* 0xfffffffc00988947 */ /* 0x000fea000383ffff */
.L_x_15:
[----:B------:R-:W-:Y:S05]  /*1990*/  BSYNC.RECONVERGENT B0 ;  /* 0x0000000000007941 */ /* 0x000fea0003800200 */
.L_x_14:
[----:B------:R-:W0:Y:S01]  /*19a0*/  LDGDEPBAR ;  /* 0x00000000000079af */ /* 0x000e220000000000 */
[----:B------:R-:W-:-:S04]  /*19b0*/  DEPBAR.LE SB0, 0x0 ;  /* 0x000080000000791a */ /* 0x000fc80000000000 */
[----:B------:R-:W-:Y:S06]  /*19c0*/  BAR.SYNC.DEFER_BLOCKING 0x0 ;  /* 0x0000000000007b1d */ /* 0x000fec0000010000 */
.L_x_4:
[----:B------:R-:W-:-:S13]  /*19d0*/  ISETP.NE.AND P0, PT, R0, UR19, PT ;  /* 0x0000001300007c0c */ /* 0x000fda000bf05270 */
[----:B------:R-:W-:Y:S05]  /*19e0*/  @!P0 BRA `(.L_x_23) ;  /* 0x0000000000888947 */ /* 0x000fea0003800000 */
[----:B------:R-:W1:Y:S02]  /*19f0*/  LDC R4, c[0x0][0x388] ;  /* 0x0000e200ff047b82 */ /* 0x000e640000000800 */
[----:B-1----:R-:W-:-:S13]  /*1a00*/  ISETP.GE.AND P0, PT, R4, 0x1, PT ;  /* 0x000000010400780c */ /* 0x002fda0003f06270 */
[----:B------:R-:W-:Y:S05]  /*1a10*/  @!P0 EXIT ;  /* 0x000000000000894d */ /* 0x000fea0003800000 */
[----:B------:R-:W1:Y:S01]  /*1a20*/  S2R R7, SR_CgaCtaId ;  /* 0x0000000000077919 */ /* 0x000e620000008800 */
[----:B------:R-:W2:Y:S01]  /*1a30*/  LDC R3, c[0x0][0x3b0] ;  /* 0x0000ec00ff037b82 */ /* 0x000ea20000000800 */
[----:B------:R-:W3:Y:S01]  /*1a40*/  LDCU UR7, c[0x0][0x3a0] ;  /* 0x00007400ff0777ac */ /* 0x000ee20008000800 */
[----:B------:R-:W-:Y:S01]  /*1a50*/  MOV R2, 0x400 ;  /* 0x0000040000027802 */ /* 0x000fe20000000f00 */
[----:B------:R-:W3:Y:S01]  /*1a60*/  S2R R5, SR_TID.X ;  /* 0x0000000000057919 */ /* 0x000ee20000002100 */
[----:B------:R-:W4:Y:S03]  /*1a70*/  LDCU.64 UR4, c[0x0][0x390] ;  /* 0x00007200ff0477ac */ /* 0x000f260008000a00 */
[----:B------:R-:W-:Y:S01]  /*1a80*/  VIADD R6, R2, 0x80 ;  /* 0x0000008002067836 */ /* 0x000fe20000000000 */
[----:B----4-:R-:W-:Y:S01]  /*1a90*/  ULEA UR4, UP0, UR20, UR4, 0x2 ;  /* 0x0000000414047291 */ /* 0x010fe2000f8010ff */
[----:B--2---:R-:W-:-:S02]  /*1aa0*/  IMAD R2, R4, 0x200, R3 ;  /* 0x0000020004027824 */ /* 0x004fc400078e0203 */
[----:B------:R-:W-:Y:S01]  /*1ab0*/  IMAD.MOV R4, RZ, RZ, -R4 ;  /* 0x000000ffff047224 */ /* 0x000fe200078e0a04 */
[----:B------:R-:W-:Y:S01]  /*1ac0*/  ULEA.HI.X UR5, UR20, UR5, UR6, 0x2, UP0 ;  /* 0x0000000514057291 */ /* 0x000fe200080f1406 */
[----:B-1----:R-:W-:Y:S02]  /*1ad0*/  LEA R6, R7, R6, 0x18 ;  /* 0x0000000607067211 */ /* 0x002fe400078ec0ff */
[C---:B---3--:R-:W-:Y:S01]  /*1ae0*/  LEA R3, R5.reuse, UR7, 0x2 ;  /* 0x0000000705037c11 */ /* 0x048fe2000f8e10ff */
[----:B------:R-:W-:-:S04]  /*1af0*/  IMAD R2, R5, 0x4, R2 ;  /* 0x0000000405027824 */ /* 0x000fc800078e0202 */
[----:B------:R-:W-:Y:S01]  /*1b00*/  IMAD.IADD R7, R6, 0x1, R3 ;  /* 0x0000000106077824 */ /* 0x000fe200078e0203 */
[----:B------:R-:W-:-:S07]  /*1b10*/  IADD3 R6, PT, PT, R2, 0x80, R6 ;  /* 0x0000008002067810 */ /* 0x000fce0007ffe006 */
.L_x_24:
[----:B------:R-:W-:Y:S01]  /*1b20*/  ISETP.GE.AND P0, PT, R5, R0, PT ;  /* 0x000000000500720c */ /* 0x000fe20003f06270 */
[----:B------:R-:W-:Y:S02]  /*1b30*/  IMAD.U32 R2, RZ, RZ, UR4 ;  /* 0x00000004ff027e24 */ /* 0x000fe4000f8e00ff */
[----:B------:R-:W-:Y:S02]  /*1b40*/  IMAD.U32 R3, RZ, RZ, UR5 ;  /* 0x00000005ff037e24 */ /* 0x000fe4000f8e00ff */
[----:B------:R-:W-:-:S08]  /*1b50*/  VIADD R4, R4, 0x1 ;  /* 0x0000000104047836 */ /* 0x000fd00000000000 */
[----:B------:R1:W-:Y:S01]  /*1b60*/  @!P0 LDS R8, [R7] ;  /* 0x0000000007088984 */ /* 0x0003e20000000800 */
[----:B------:R-:W-:-:S03]  /*1b70*/  @!P0 IMAD.WIDE R2, R5, 0x4, R2 ;  /* 0x0000000405028825 */ /* 0x000fc600078e0202 */
[----:B------:R2:W3:Y:S01]  /*1b80*/  @!P0 LDS R9, [R6] ;  /* 0x0000000006098984 */ /* 0x0004e20000000800 */
[----:B------:R-:W-:Y:S01]  /*1b90*/  VIADD R5, R5, 0x80 ;  /* 0x0000008005057836 */ /* 0x000fe20000000000 */
[----:B-1----:R-:W-:Y:S01]  /*1ba0*/  IADD3 R7, PT, PT, R7, 0x200, RZ ;  /* 0x0000020007077810 */ /* 0x002fe20007ffe0ff */
[----:B--2---:R-:W-:Y:S02]  /*1bb0*/  VIADD R6, R6, 0x200 ;  /* 0x0000020006067836 */ /* 0x004fe40000000000 */
[----:B---3--:R-:W-:-:S05]  /*1bc0*/  @!P0 FADD R9, R8, R9 ;  /* 0x0000000908098221 */ /* 0x008fca0000000000 */
[----:B------:R1:W-:Y:S01]  /*1bd0*/  @!P0 STG.E desc[UR22][R2.64], R9 ;  /* 0x0000000902008986 */ /* 0x0003e2000c101916 */
[----:B------:R-:W-:-:S13]  /*1be0*/  ISETP.NE.AND P0, PT, R4, RZ, PT ;  /* 0x000000ff0400720c */ /* 0x000fda0003f05270 */
[----:B-1----:R-:W-:Y:S05]  /*1bf0*/  @P0 BRA `(.L_x_24) ;  /* 0xfffffffc00c80947 */ /* 0x002fea000383ffff */
[----:B------:R-:W-:Y:S05]  /*1c00*/  EXIT ;  /* 0x000000000000794d */ /* 0x000fea0003800000 */
.L_x_23:
        /* <DEDUP_REMOVED lines=19> */
.L_x_25:
[----:B-1----:R-:W-:Y:S01]  /*1d40*/  LDS R7, [R6] ;  /* 0x0000000006077984 */ /* 0x002fe20000000800 */
[----:B------:R-:W-:Y:S01]  /*1d50*/  IADD3 R0, PT, PT, R0, 0x1, RZ ;  /* 0x0000000100007810 */ /* 0x000fe20007ffe0ff */
[----:B------:R-:W-:Y:S02]  /*1d60*/  IMAD.U32 R2, RZ, RZ, UR4 ;  /* 0x00000004ff027e24 */ /* 0x000fe4000f8e00ff */
[----:B------:R-:W1:Y:S01]  /*1d70*/  LDS R8, [R4] ;  /* 0x0000000004087984 */ /* 0x000e620000000800 */
[----:B------:R-:W-:Y:S01]  /*1d80*/  ISETP.NE.AND P0, PT, R0, RZ, PT ;  /* 0x000000ff0000720c */ /* 0x000fe20003f05270 */
[----:B------:R-:W-:Y:S02]  /*1d90*/  IMAD.U32 R3, RZ, RZ, UR5 ;  /* 0x00000005ff037e24 */ /* 0x000fe4000f8e00ff */
[----:B------:R-:W-:-:S04]  /*1da0*/  IMAD.WIDE R2, R5, 0x4, R2 ;  /* 0x0000000405027825 */ /* 0x000fc800078e0202 */
[----:B-1----:R-:W-:-:S05]  /*1db0*/  FADD R7, R7, R8 ;  /* 0x0000000807077221 */ /* 0x002fca0000000000 */
[----:B------:R1:W-:Y:S01]  /*1dc0*/  STG.E desc[UR22][R2.64], R7 ;  /* 0x0000000702007986 */ /* 0x0003e2000c101916 */
[----:B------:R-:W-:Y:S05]  /*1dd0*/  @!P0 EXIT ;  /* 0x000000000000894d */ /* 0x000fea0003800000 */
[----:B------:R-:W-:Y:S02]  /*1de0*/  VIADD R4, R4, 0x200 ;  /* 0x0000020004047836 */ /* 0x000fe40000000000 */
[----:B------:R-:W-:Y:S02]  /*1df0*/  VIADD R6, R6, 0x200 ;  /* 0x0000020006067836 */ /* 0x000fe40000000000 */
[----:B------:R-:W-:Y:S01]  /*1e00*/  VIADD R5, R5, 0x80 ;  /* 0x0000008005057836 */ /* 0x000fe20000000000 */
[----:B------:R-:W-:Y:S06]  /*1e10*/  BRA `(.L_x_25) ;  /* 0xfffffffc00c87947 */ /* 0x000fec000383ffff */
        .weak           $__internal_0_$__cuda_sm20_div_u64
        .type           $__internal_0_$__cuda_sm20_div_u64,@function
        .size           $__internal_0_$__cuda_sm20_div_u64,(.L_x_56 - $__internal_0_$__cuda_sm20_div_u64)
$__internal_0_$__cuda_sm20_div_u64:
[----:B------:R-:W-:Y:S02]  /*1e20*/  IMAD.MOV.U32 R16, RZ, RZ, R8 ;  /* 0x000000ffff107224 */ /* 0x000fe400078e0008 */
[----:B------:R-:W-:-:S04]  /*1e30*/  IMAD.U32 R17, RZ, RZ, UR4 ;  /* 0x00000004ff117e24 */ /* 0x000fc8000f8e00ff */
[----:B------:R-:W1:Y:S08]  /*1e40*/  I2F.U64.RP R16, R16 ;  /* 0x0000001000107312 */ /* 0x000e700000309000 */
[----:B-1----:R-:W1:Y:S02]  /*1e50*/  MUFU.RCP R10, R16 ;  /* 0x00000010000a7308 */ /* 0x002e640000001000 */
[----:B-1----:R-:W-:-:S06]  /*1e60*/  VIADD R10, R10, 0x1ffffffe ;  /* 0x1ffffffe0a0a7836 */ /* 0x002fcc0000000000 */
[----:B------:R-:W1:Y:S02]  /*1e70*/  F2I.U64.TRUNC R10, R10 ;  /* 0x0000000a000a7311 */ /* 0x000e64000020d800 */
[----:B-1----:R-:W-:-:S04]  /*1e80*/  IMAD.WIDE.U32 R12, R10, R8, RZ ;  /* 0x000000080a0c7225 */ /* 0x002fc800078e00ff */
[----:B------:R-:W-:Y:S01]  /*1e90*/  IMAD R13, R10, UR4, R13 ;  /* 0x000000040a0d7c24 */ /* 0x000fe2000f8e020d */
[----:B------:R-:W-:-:S03]  /*1ea0*/  IADD3 R19, P0, PT, RZ, -R12, RZ ;  /* 0x8000000cff137210 */ /* 0x000fc60007f1e0ff */
[----:B------:R-:W-:Y:S02]  /*1eb0*/  IMAD R13, R11, R8, R13 ;  /* 0x000000080b0d7224 */ /* 0x000fe400078e020d */
[----:B------:R-:W-:-:S04]  /*1ec0*/  IMAD.HI.U32 R12, R10, R19, RZ ;  /* 0x000000130a0c7227 */ /* 0x000fc800078e00ff */
[----:B------:R-:W-:Y:S02]  /*1ed0*/  IMAD.X R21, RZ, RZ, ~R13, P0 ;  /* 0x000000ffff157224 */ /* 0x000fe400000e0e0d */
[----:B------:R-:W-:Y:S02]  /*1ee0*/  IMAD.MOV.U32 R13, RZ, RZ, R10 ;  /* 0x000000ffff0d7224 */ /* 0x000fe400078e000a */
[-C--:B------:R-:W-:Y:S02]  /*1ef0*/  IMAD R17, R11, R21.reuse, RZ ;  /* 0x000000150b117224 */ /* 0x080fe400078e02ff */
[----:B------:R-:W-:-:S04]  /*1f00*/  IMAD.WIDE.U32 R12, P0, R10, R21, R12 ;  /* 0x000000150a0c7225 */ /* 0x000fc8000780000c */
[----:B------:R-:W-:-:S04]  /*1f10*/  IMAD.HI.U32 R21, R11, R21, RZ ;  /* 0x000000150b157227 */ /* 0x000fc800078e00ff */
[----:B------:R-:W-:-:S05]  /*1f20*/  IMAD.HI.U32 R12, P1, R11, R19, R12 ;  /* 0x000000130b0c7227 */ /* 0x000fca000782000c */
[----:B------:R-:W-:Y:S01]  /*1f30*/  IADD3 R13, P2, PT, R17, R12, RZ ;  /* 0x0000000c110d7210 */ /* 0x000fe20007f5e0ff */
[----:B------:R-:W-:-:S04]  /*1f40*/  IMAD.X R12, R21, 0x1, R11, P0 ;  /* 0x00000001150c7824 */ /* 0x000fc800000e060b */
[----:B------:R-:W-:Y:S01]  /*1f50*/  IMAD.WIDE.U32 R10, R13, R8, RZ ;  /* 0x000000080d0a7225 */ /* 0x000fe200078e00ff */
[----:B------:R-:W-:-:S03]  /*1f60*/  IADD3.X R17, PT, PT, RZ, RZ, R12, P2, P1 ;  /* 0x000000ffff117210 */ /* 0x000fc600017e240c */
[----:B------:R-:W-:Y:S01]  /*1f70*/  IMAD R11, R13, UR4, R11 ;  /* 0x000000040d0b7c24 */ /* 0x000fe2000f8e020b */
[----:B------:R-:W-:-:S03]  /*1f80*/  IADD3 R19, P0, PT, RZ, -R10, RZ ;  /* 0x8000000aff137210 */ /* 0x000fc60007f1e0ff */
[----:B------:R-:W-:Y:S02]  /*1f90*/  IMAD R11, R17, R8, R11 ;  /* 0x00000008110b7224 */ /* 0x000fe400078e020b */
[----:B------:R-:W-:-:S03]  /*1fa0*/  IMAD.HI.U32 R12, R13, R19, RZ ;  /* 0x000000130d0c7227 */ /* 0x000fc600078e00ff */
[----:B------:R-:W-:-:S05]  /*1fb0*/  IADD3.X R10, PT, PT, RZ, ~R11, RZ, P0, !PT ;  /* 0x8000000bff0a7210 */ /* 0x000fca00007fe4ff */
[----:B------:R-:W-:-:S04]  /*1fc0*/  IMAD.WIDE.U32 R12, P0, R13, R10, R12 ;  /* 0x0000000a0d0c7225 */ /* 0x000fc8000780000c */
[C---:B------:R-:W-:Y:S02]  /*1fd0*/  IMAD R11, R17.reuse, R10, RZ ;  /* 0x0000000a110b7224 */ /* 0x040fe400078e02ff */
[----:B------:R-:W-:-:S04]  /*1fe0*/  IMAD.HI.U32 R12, P1, R17, R19, R12 ;  /* 0x00000013110c7227 */ /* 0x000fc8000782000c */
[----:B------:R-:W-:Y:S01]  /*1ff0*/  IMAD.HI.U32 R10, R17, R10, RZ ;  /* 0x0000000a110a7227 */ /* 0x000fe200078e00ff */
[----:B------:R-:W-:-:S03]  /*2000*/  IADD3 R12, P2, PT, R11, R12, RZ ;  /* 0x0000000c0b0c7210 */ /* 0x000fc60007f5e0ff */
[----:B------:R-:W-:Y:S02]  /*2010*/  IMAD.X R17, R10, 0x1, R17, P0 ;  /* 0x000000010a117824 */ /* 0x000fe400000e0611 */
[----:B------:R-:W-:-:S03]  /*2020*/  IMAD.HI.U32 R10, R12, R9, RZ ;  /* 0x000000090c0a7227 */ /* 0x000fc600078e00ff */
[----:B------:R-:W-:Y:S01]  /*2030*/  IADD3.X R16, PT, PT, RZ, RZ, R17, P2, P1 ;  /* 0x000000ffff107210 */ /* 0x000fe200017e2411 */
[----:B------:R-:W-:Y:S02]  /*2040*/  IMAD.MOV.U32 R11, RZ, RZ, RZ ;  /* 0x000000ffff0b7224 */ /* 0x000fe400078e00ff */
[----:B------:R-:W-:-:S04]  /*2050*/  IMAD.WIDE.U32 R10, R12, R15, R10 ;  /* 0x0000000f0c0a7225 */ /* 0x000fc800078e000a */
[C---:B------:R-:W-:Y:S02]  /*2060*/  IMAD R13, R16.reuse, R15, RZ ;  /* 0x0000000f100d7224 */ /* 0x040fe400078e02ff */
[----:B------:R-:W-:-:S04]  /*2070*/  IMAD.HI.U32 R10, P0, R16, R9, R10 ;  /* 0x00000009100a7227 */ /* 0x000fc8000780000a */
[----:B------:R-:W-:Y:S01]  /*2080*/  IMAD.HI.U32 R12, R16, R15, RZ ;  /* 0x0000000f100c7227 */ /* 0x000fe200078e00ff */
[----:B------:R-:W-:-:S03]  /*2090*/  IADD3 R13, P1, PT, R13, R10, RZ ;  /* 0x0000000a0d0d7210 */ /* 0x000fc60007f3e0ff */
[----:B------:R-:W-:Y:S02]  /*20a0*/  IMAD.X R12, RZ, RZ, R12, P0 ;  /* 0x000000ffff0c7224 */ /* 0x000fe400000e060c */
[----:B------:R-:W-:-:S04]  /*20b0*/  IMAD.WIDE.U32 R10, R13, R8, RZ ;  /* 0x000000080d0a7225 */ /* 0x000fc800078e00ff */
[----:B------:R-:W-:Y:S01]  /*20c0*/  IMAD.X R17, RZ, RZ, R12, P1 ;  /* 0x000000ffff117224 */ /* 0x000fe200008e060c */
[----:B------:R-:W-:Y:S01]  /*20d0*/  IADD3 R19, P1, PT, -R10, R9, RZ ;  /* 0x000000090a137210 */ /* 0x000fe20007f3e1ff */
[----:B------:R-:W-:-:S03]  /*20e0*/  IMAD R11, R13, UR4, R11 ;  /* 0x000000040d0b7c24 */ /* 0x000fc6000f8e020b */
[-C--:B------:R-:W-:Y:S01]  /*20f0*/  ISETP.GE.U32.AND P0, PT, R19, R8.reuse, PT ;  /* 0x000000081300720c */ /* 0x080fe20003f06070 */
[----:B------:R-:W-:-:S04]  /*2100*/  IMAD R10, R17, R8, R11 ;  /* 0x00000008110a7224 */ /* 0x000fc800078e020b */
[----:B------:R-:W-:Y:S01]  /*2110*/  IMAD.X R16, R15, 0x1, ~R10, P1 ;  /* 0x000000010f107824 */ /* 0x000fe200008e0e0a */
[----:B------:R-:W-:Y:S01]  /*2120*/  IADD3 R10, P2, PT, R13, 0x1, RZ ;  /* 0x000000010d0a7810 */ /* 0x000fe20007f5e0ff */
[----:B------:R-:W-:Y:S01]  /*2130*/  IMAD.MOV.U32 R15, RZ, RZ, 0x0 ;  /* 0x00000000ff0f7424 */ /* 0x000fe200078e00ff */
[-C--:B------:R-:W-:Y:S02]  /*2140*/  IADD3 R9, P1, PT, -R8, R19.reuse, RZ ;  /* 0x0000001308097210 */ /* 0x080fe40007f3e1ff */
[C---:B------:R-:W-:Y:S01]  /*2150*/  ISETP.GE.U32.AND.EX P0, PT, R16.reuse, UR4, PT, P0 ;  /* 0x0000000410007c0c */ /* 0x040fe2000bf06100 */
[----:B------:R-:W-:Y:S01]  /*2160*/  IMAD.X R12, RZ, RZ, R17, P2 ;  /* 0x000000ffff0c7224 */ /* 0x000fe200010e0611 */
[----:B------:R-:W-:Y:S02]  /*2170*/  IADD3.X R11, PT, PT, R16, ~UR4, RZ, P1, !PT ;  /* 0x80000004100b7c10 */ /* 0x000fe40008ffe4ff */
[----:B------:R-:W-:Y:S02]  /*2180*/  SEL R9, R9, R19, P0 ;  /* 0x0000001309097207 */ /* 0x000fe40000000000 */
[----:B------:R-:W-:-:S02]  /*2190*/  SEL R13, R10, R13, P0 ;  /* 0x0000000d0a0d7207 */ /* 0x000fc40000000000 */
[----:B------:R-:W-:Y:S02]  /*21a0*/  SEL R11, R11, R16, P0 ;  /* 0x000000100b0b7207 */ /* 0x000fe40000000000 */
[----:B------:R-:W-:Y:S02]  /*21b0*/  SEL R12, R12, R17, P0 ;  /* 0x000000110c0c7207 */ /* 0x000fe40000000000 */
[----:B------:R-:W-:Y:S02]  /*21c0*/  ISETP.GE.U32.AND P0, PT, R9, R8, PT ;  /* 0x000000080900720c */ /* 0x000fe40003f06070 */
[----:B------:R-:W-:Y:S02]  /*21d0*/  IADD3 R10, P2, PT, R13, 0x1, RZ ;  /* 0x000000010d0a7810 */ /* 0x000fe40007f5e0ff */
[----:B------:R-:W-:Y:S02]  /*21e0*/  ISETP.GE.U32.AND.EX P0, PT, R11, UR4, PT, P0 ;  /* 0x000000040b007c0c */ /* 0x000fe4000bf06100 */
[----:B------:R-:W-:Y:S01]  /*21f0*/  ISETP.NE.U32.AND P1, PT, R8, RZ, PT ;  /* 0x000000ff0800720c */ /* 0x000fe20003f25070 */
[----:B------:R-:W-:Y:S01]  /*2200*/  IMAD.X R11, RZ, RZ, R12, P2 ;  /* 0x000000ffff0b7224 */ /* 0x000fe200010e060c */
[----:B------:R-:W-:-:S02]  /*2210*/  SEL R10, R10, R13, P0 ;  /* 0x0000000d0a0a7207 */ /* 0x000fc40000000000 */
[----:B------:R-:W-:Y:S02]  /*2220*/  ISETP.NE.AND.EX P1, PT, RZ, UR4, PT, P1 ;  /* 0x00000004ff007c0c */ /* 0x000fe4000bf25310 */
[----:B------:R-:W-:Y:S02]  /*2230*/  SEL R11, R11, R12, P0 ;  /* 0x0000000c0b0b7207 */ /* 0x000fe40000000000 */
[----:B------:R-:W-:Y:S02]  /*2240*/  SEL R10, R10, 0xffffffff, P1 ;  /* 0xffffffff0a0a7807 */ /* 0x000fe40000800000 */
[----:B------:R-:W-:Y:S01]  /*2250*/  SEL R11, R11, 0xffffffff, P1 ;  /* 0xffffffff0b0b7807 */ /* 0x000fe20000800000 */
[----:B------:R-:W-:Y:S06]  /*2260*/  RET.REL.NODEC R14 `(_ZN3cub18CUB_300001_SM_10006detail9transform16transform_kernelINS2_10policy_hubILb0EN4cuda3std3__45tupleIJN6thrust24THRUST_300001_SM_1000_NS6detail15normal_iteratorINSA_10device_ptrIKfEEEENSC_INSD_IfEEEEEEEE10policy1000ElNS7_4plusIfEESI_JPSE_PfEEEvT0_iT1_T2_DpNS2_10kernel_argIT3_EE) ;  /* 0xffffffdc0e647950 */ /* 0x000fec0003c3ffff */
.L_x_26:
[----:B------:R-:W-:-:S00]  /*2270*/  BRA `(.L_x_26) ;  /* 0xfffffffc00fc7947 */ /* 0x000fc0000383ffff */
[----:B------:R-:W-:-:S00]  /*2280*/  NOP ;  /* 0x0000000000007918 */ /* 0x000fc00000000000 */
[----:B------:R-:W-:-:S00]  /*2290*/  NOP ;  /* 0x0000000000007918 */ /* 0x000fc00000000000 */
[----:B------:R-:W-:-:S00]  /*22a0*/  NOP ;  /* 0x0000000000007918 */ /* 0x000fc00000000000 */
[----:B------:R-:W-:-:S00]  /*22b0*/  NOP ;  /* 0x0000000000007918 */ /* 0x000fc00000000000 */
[----:B------:R-:W-:-:S00]  /*22c0*/  NOP ;  /* 0x0000000000007918 */ /* 0x000fc00000000000 */
[----:B------:R-:W-:-:S00]  /*22d0*/  NOP ;  /* 0x0000000000007918 */ /* 0x000fc00000000000 */
[----:B------:R-:W-:-:S00]  /*22e0*/  NOP ;  /* 0x0000000000007918 */ /* 0x000fc00000000000 */
[----:B------:R-:W-:-:S00]  /*22f0*/  NOP ;  /* 0x0000000000007918 */ /* 0x000fc00000000000 */
.L_x_56:


//--------------------- .text._ZN3cub18CUB_300001_SM_10006detail9transform16transform_kernelINS2_10policy_hubILb0EN4cuda3std3__45tupleIJN6thrust24THRUST_300001_SM_1000_NS6detail15normal_iteratorINSA_10device_ptrIKfEEEENSC_INSD_IfEEEEEEEE10policy1000EiNS7_4plusIfEESI_JPSE_PfEEEvT0_iT1_T2_DpNS2_10kernel_argIT3_EE --------------------------
	.section	.text._ZN3cub18CUB_300001_SM_10006detail9transform16transform_kernelINS2_10policy_hubILb0EN4cuda3std3__45tupleIJN6thrust24THRUST_300001_SM_1000_NS6detail15normal_iteratorINSA_10device_ptrIKfEEEENSC_INSD_IfEEEEEEEE10policy1000EiNS7_4plusIfEESI_JPSE_PfEEEvT0_iT1_T2_DpNS2_10kernel_argIT3_EE,"ax",@progbits
	.align	128
        .global         _ZN3cub18CUB_300001_SM_10006detail9transform16transform_kernelINS2_10policy_hubILb0EN4cuda3std3__45tupleIJN6thrust24THRUST_300001_SM_1000_NS6detail15normal_iteratorINSA_10device_ptrIKfEEEENSC_INSD_IfEEEEEEEE10policy1000EiNS7_4plusIfEESI_JPSE_PfEEEvT0_iT1_T2_DpNS2_10kernel_argIT3_EE
        .type           _ZN3cub18CUB_300001_SM_10006detail9transform16transform_kernelINS2_10policy_hubILb0EN4cuda3std3__45tupleIJN6thrust24THRUST_300001_SM_1000_NS6detail15normal_iteratorINSA_10device_ptrIKfEEEENSC_INSD_IfEEEEEEEE10policy1000EiNS7_4plusIfEESI_JPSE_PfEEEvT0_iT1_T2_DpNS2_10kernel_argIT3_EE,@function
        .size           _ZN3cub18CUB_300001_SM_10006detail9transform16transform_kernelINS2_10policy_hubILb0EN4cuda3std3__45tupleIJN6thrust24THRUST_300001_SM_1000_NS6detail15normal_iteratorINSA_10device_ptrIKfEEEENSC_INSD_IfEEEEEEEE10policy1000EiNS7_4plusIfEESI_JPSE_PfEEEvT0_iT1_T2_DpNS2_10kernel_argIT3_EE,(.L_x_57 - _ZN3cub18CUB_300001_SM_10006detail9transform16transform_kernelINS2_10policy_hubILb0EN4cuda3std3__45tupleIJN6thrust24THRUST_300001_SM_1000_NS6detail15normal_iteratorINSA_10device_ptrIKfEEEENSC_INSD_IfEEEEEEEE10policy1000EiNS7_4plusIfEESI_JPSE_PfEEEvT0_iT1_T2_DpNS2_10kernel_argIT3_EE)
        .other          _ZN3cub18CUB_300001_SM_10006detail9transform16transform_kernelINS2_10policy_hubILb0EN4cuda3std3__45tupleIJN6thrust24THRUST_300001_SM_1000_NS6detail15normal_iteratorINSA_10device_ptrIKfEEEENSC_INSD_IfEEEEEEEE10policy1000EiNS7_4plusIfEESI_JPSE_PfEEEvT0_iT1_T2_DpNS2_10kernel_argIT3_EE,@"STO_CUDA_ENTRY STV_DEFAULT"
_ZN3cub18CUB_300001_SM_10006detail9transform16transform_kernelINS2_10policy_hubILb0EN4cuda3std3__45tupleIJN6thrust24THRUST_300001_SM_1000_NS6detail15normal_iteratorINSA_10device_ptrIKfEEEENSC_INSD_IfEEEEEEEE10policy1000EiNS7_4plusIfEESI_JPSE_PfEEEvT0_iT1_T2_DpNS2_10kernel_argIT3_EE:
.text._ZN3cub18CUB_300001_SM_10006detail9transform16transform_kernelINS2_10policy_hubILb0EN4cuda3std3__45tupleIJN6thrust24THRUST_300001_SM_1000_NS6detail15normal_iteratorINSA_10device_ptrIKfEEEENSC_INSD_IfEEEEEEEE10policy1000EiNS7_4plusIfEESI_JPSE_PfEEEvT0_iT1_T2_DpNS2_10kernel_argIT3_EE:
[----:B------:R-:W-:Y:S08]  /*0000*/  LDC R1, c[0x0][0x37c] ;  /* 0x0000df00ff017b82 */ /* 0x000ff00000000800 */
[----:B------:R-:W1:Y:S01]  /*0010*/  S2UR UR5, SR_CTAID.X ;  /* 0x00000000000579c3 */ /* 0x000e620000002500 */
[----:B------:R-:W2:Y:S01]  /*0020*/  LDCU UR7, c[0x0][0x370] ;  /* 0x00006e00ff0777ac */ /* 0x000ea20008000800 */
[----:B------:R-:W3:Y:S01]  /*0030*/  LDCU.64 UR16, c[0x0][0x380] ;  /* 0x00007000ff1077ac */ /* 0x000ee20008000a00 */
[----:B------:R-:W4:Y:S01]  /*0040*/  LDCU.64 UR20, c[0x0][0x358] ;  /* 0x00006b00ff1477ac */ /* 0x000f220008000a00 */
[----:B---3--:R-:W-:-:S02]  /*0050*/  USHF.L.U32 UR24, UR17, 0x7, URZ ;  /* 0x0000000711187899 */ /* 0x008fc400080006ff */
[----:B-1----:R-:W-:Y:S02]  /*0060*/  UIADD3 UR4, UPT, UPT, UR5, 0x2, URZ ;  /* 0x0000000205047890 */ /* 0x002fe4000fffe0ff */
[----:B------:R-:W-:Y:S02]  /*0070*/  UIMAD UR22, UR24, UR5, URZ ;  /* 0x00000005181672a4 */ /* 0x000fe4000f8e02ff */
[----:B--2---:R-:W-:Y:S02]  /*0080*/  UISETP.GE.U32.AND UP0, UPT, UR4, UR7, UPT ;  /* 0x000000070400728c */ /* 0x004fe4000bf06070 */
[----:B------:R-:W-:Y:S02]  /*0090*/  UIADD3 UR6, UPT, UPT, -UR22, UR16, URZ ;  /* 0x0000001016067290 */ /* 0x000fe4000fffe1ff */
[----:B------:R-:W-:Y:S02]  /*00a0*/  UISETP.EQ.OR UP0, UPT, UR5, URZ, UP0 ;  /* 0x000000ff0500728c */ /* 0x000fe40008702670 */
[----:B------:R-:W-:-:S04]  /*00b0*/  UISETP.LT.AND UP1, UPT, UR24, UR6, UPT ;  /* 0x000000061800728c */ /* 0x000fc8000bf21270 */
[----:B------:R-:W-:-:S03]  /*00c0*/  USEL UR23, UR24, UR6, UP1 ;  /* 0x0000000618177287 */ /* 0x000fc60008800000 */
[----:B----4-:R-:W-:Y:S09]  /*00d0*/  BRA.U UP0, `(.L_x_27) ;  /* 0x0000000100dc7547 */ /* 0x010ff2000b800000 */
        /* <DEDUP_REMOVED lines=20> */
[----:B------:R-:W-:Y:S02]  /*0220*/  ULOP3.LUT UR13, UR13, 0xfffffff0, URZ, 0xc0, !UPT ;  /* 0xfffffff00d0d7892 */ /* 0x000fe4000f8ec0ff */
[----:B------:R-:W-:Y:S02]  /*0230*/  ULOP3.LUT UR12, UR12, 0xfffffff0, URZ, 0xc0, !UPT ;  /* 0xfffffff00c0c7892 */ /* 0x000fe4000f8ec0ff */
[----:B------:R-:W-:Y:S02]  /*0240*/  ULEA UR14, UR16, UR14, 0x18 ;  /* 0x0000000e100e7291 */ /* 0x000fe4000f8ec0ff */
[----:B------:R-:W-:Y:S01]  /*0250*/  USHF.R.U32.HI UR7, URZ, 0x4, UR13 ;  /* 0x00000004ff077899 */ /* 0x000fe2000801160d */
        /* <DEDUP_REMOVED lines=8> */
[----:B------:R-:W-:-:S02]  /*02e0*/  UIADD3 UR13, UPT, UPT, UR13, UR12, URZ ;  /* 0x0000000c0d0d7290 */ /* 0x000fc4000fffe0ff */
[----:B------:R-:W-:Y:S02]  /*02f0*/  ULEA UR16, UR17, UR14, 0x9 ;  /* 0x0000000e11107291 */ /* 0x000fe4000f8e48ff */
[----:B------:R-:W-:Y:S02]  /*0300*/  USHF.R.U32.HI UR12, URZ, 0x4, UR12 ;  /* 0x00000004ff0c7899 */ /* 0x000fe4000801160c */
[----:B----4-:R-:W-:Y:S01]  /*0310*/  UIMAD.WIDE UR4, UR22, 0x4, UR4 ;  /* 0x00000004160478a5 */ /* 0x010fe2000f8e0204 */
[----:B------:R-:W-:Y:S01]  /*0320*/  IMAD.U32 R0, RZ, RZ, UR13 ;  /* 0x0000000dff007e24 */ /* 0x000fe2000f8e00ff */
[----:B------:R-:W-:Y:S02]  /*0330*/  UPRMT UR7, UR7, 0x5410, URZ ;  /* 0x0000541007077896 */ /* 0x000fe400080000ff */
[----:B--2---:R-:W-:Y:S02]  /*0340*/  UIMAD.WIDE UR8, UR22, 0x4, UR8 ;  /* 0x00000004160878a5 */ /* 0x004fe4000f8e0208 */
[----:B------:R-:W-:-:S02]  /*0350*/  UIADD3 UR18, UPT, UPT, UR16, 0x80, URZ ;  /* 0x0000008010127890 */ /* 0x000fc4000fffe0ff */
[----:B------:R-:W-:Y:S01]  /*0360*/  UPRMT UR12, UR12, 0x5410, URZ ;  /* 0x000054100c0c7896 */ /* 0x000fe200080000ff */
[----:B------:R-:W-:Y:S02]  /*0370*/  UMOV UR19, UR15 ;  /* 0x0000000f00137c82 */ /* 0x000fe40008000000 */
[----:B---3--:R1:W-:Y:S06]  /*0380*/  UBLKCP.S.G [UR14], [UR4], UR7 ;  /* 0x0000000e040073ba */ /* 0x0083ec0008000207 */
[----:B------:R1:W-:Y:S01]  /*0390*/  UBLKCP.S.G [UR18], [UR8], UR12 ;  /* 0x00000012080073ba */ /* 0x0003e2000800020c */
[----:B------:R1:W-:Y:S01]  /*03a0*/  SYNCS.ARRIVE.TRANS64 RZ, [UR15], R0 ;  /* 0x00000000ffff79a7 */ /* 0x0003e2000800000f */
[----:B------:R-:W-:Y:S01]  /*03b0*/  NOP ;  /* 0x0000000000007918 */ /* 0x000fe20000000000 */
.L_x_29:
[----:B-1----:R-:W-:Y:S05]  /*03c0*/  BSYNC.RECONVERGENT B0 ;  /* 0x0000000000007941 */ /* 0x002fea0003800200 */
.L_x_28:
[----:B------:R-:W1:Y:S08]  /*03d0*/  S2UR UR5, SR_CgaCtaId ;  /* 0x00000000000579c3 */ /* 0x000e700000008800 */
[----:B------:R-:W-:Y:S01]  /*03e0*/  BAR.SYNC.DEFER_BLOCKING 0x0 ;  /* 0x0000000000007b1d */ /* 0x000fe20000010000 */
[----:B------:R-:W-:-:S05]  /*03f0*/  SHF.L.U32 R0, RZ, 0x1f, RZ ;  /* 0x0000001fff007819 */ /* 0x000fca00000006ff */
[----:B------:R-:W-:Y:S02]  /*0400*/  UMOV UR4, 0x400 ;  /* 0x0000040000047882 */ /* 0x000fe40000000000 */
[----:B-1----:R-:W-:-:S12]  /*0410*/  ULEA UR4, UR5, UR4, 0x18 ;  /* 0x0000000405047291 */ /* 0x002fd8000f8ec0ff */
.L_x_30:
[----:B------:R-:W1:Y:S02]  /*0420*/  SYNCS.PHASECHK.TRANS64.TRYWAIT P0, [UR4], R0 ;  /* 0x00000000ff0075a7 */ /* 0x000e640008001104 */
[----:B-1----:R-:W-:Y:S05]  /*0430*/  @!P0 BRA `(.L_x_30) ;  /* 0xfffffffc00f88947 */ /* 0x002fea000383ffff */
[----:B------:R-:W-:Y:S05]  /*0440*/  BRA `(.L_x_31) ;  /* 0x0000001400687947 */ /* 0x000fea0003800000 */
.L_x_27:
[----:B------:R-:W1:Y:S01]  /*0450*/  S2R R2, SR_TID.Y ;  /* 0x0000000000027919 */ /* 0x000e620000002200 */
[----:B------:R-:W2:Y:S01]  /*0460*/  LDCU UR10, c[0x0][0x360] ;  /* 0x00006c00ff0a77ac */ /* 0x000ea20008000800 */
[----:B------:R-:W-:Y:S01]  /*0470*/  BSSY.RECONVERGENT B0, `(.L_x_32) ;  /* 0x00000b1000007945 */ /* 0x000fe20003800200 */
[----:B------:R-:W1:Y:S01]  /*0480*/  S2R R3, SR_TID.Z ;  /* 0x0000000000037919 */ /* 0x000e620000002300 */
[----:B------:R-:W2:Y:S01]  /*0490*/  LDCU UR11, c[0x0][0x364] ;  /* 0x00006c80ff0b77ac */ /* 0x000ea20008000800 */
[----:B------:R-:W3:Y:S01]  /*04a0*/  LDC R0, c[0x0][0x368] ;  /* 0x0000da00ff007b82 */ /* 0x000ee20000000800 */
[----:B------:R-:W4:Y:S01]  /*04b0*/  S2R R5, SR_TID.X ;  /* 0x0000000000057919 */ /* 0x000f220000002100 */
[----:B------:R-:W-:Y:S02]  /*04c0*/  USHF.L.U32 UR4, UR23, 0x2, URZ ;  /* 0x0000000217047899 */ /* 0x000fe400080006ff */
[----:B------:R-:W-:Y:S02]  /*04d0*/  USHF.R.S32.HI UR12, URZ, 0x1f, UR22 ;  /* 0x0000001fff0c7899 */ /* 0x000fe40008011416 */
[----:B------:R-:W-:-:S04]  /*04e0*/  USHF.R.S32.HI UR5, URZ, 0x1f, UR4 ;  /* 0x0000001fff057899 */ /* 0x000fc80008011404 */
[----:B------:R-:W-:Y:S02]  /*04f0*/  USHF.R.U32.HI UR13, URZ, 0x2, UR5 ;  /* 0x00000002ff0d7899 */ /* 0x000fe40008011605 */
[----:B------:R-:W-:Y:S02]  /*0500*/  USHF.R.U64 UR7, UR4, 0x2, UR5 ;  /* 0x0000000204077899 */ /* 0x000fe40008001205 */
[----:B--2---:R-:W-:Y:S02]  /*0510*/  UIMAD UR4, UR10, UR11, URZ ;  /* 0x0000000b0a0472a4 */ /* 0x004fe4000f8e02ff */
[----:B-1----:R-:W-:Y:S02]  /*0520*/  IMAD R2, R3, UR11, R2 ;  /* 0x0000000b03027c24 */ /* 0x002fe4000f8e0202 */
[----:B------:R-:W-:Y:S02]  /*0530*/  IMAD.U32 R3, RZ, RZ, UR13 ;  /* 0x0000000dff037e24 */ /* 0x000fe4000f8e00ff */
[----:B----4-:R-:W-:-:S02]  /*0540*/  IMAD R2, R2, UR10, R5 ;  /* 0x0000000a02027c24 */ /* 0x010fc4000f8e0205 */
[----:B---3--:R-:W-:Y:S01]  /*0550*/  IMAD R5, R0, UR4, RZ ;  /* 0x0000000400057c24 */ /* 0x008fe2000f8e02ff */
[----:B------:R-:W-:Y:S02]  /*0560*/  UMOV UR4, URZ ;  /* 0x000000ff00047c82 */ /* 0x000fe40008000000 */
[----:B------:R-:W-:-:S04]  /*0570*/  ISETP.LT.U32.AND P0, PT, R2, UR7, PT ;  /* 0x0000000702007c0c */ /* 0x000fc8000bf01070 */
[----:B------:R-:W-:Y:S01]  /*0580*/  ISETP.GT.U32.AND.EX P0, PT, R3, RZ, PT, P0 ;  /* 0x000000ff0300720c */ /* 0x000fe20003f04100 */
[----:B------:R-:W-:-:S12]  /*0590*/  IMAD.MOV.U32 R3, RZ, RZ, RZ ;  /* 0x000000ffff037224 */ /* 0x000fd800078e00ff */
[----:B------:R-:W-:Y:S05]  /*05a0*/  @!P0 BRA `(.L_x_33) ;  /* 0x0000000800748947 */ /* 0x000fea0003800000 */
[----:B------:R-:W-:Y:S01]  /*05b0*/  IMAD.IADD R7, R5, 0x1, R2 ;  /* 0x0000000105077824 */ /* 0x000fe200078e0202 */
[----:B------:R-:W-:Y:S01]  /*05c0*/  MOV R6, UR7 ;  /* 0x0000000700067c02 */ /* 0x000fe20008000f00 */
[----:B------:R-:W-:Y:S01]  /*05d0*/  IMAD.U32 R4, RZ, RZ, UR13 ;  /* 0x0000000dff047e24 */ /* 0x000fe2000f8e00ff */
[----:B------:R-:W-:Y:S01]  /*05e0*/  BSSY.RECONVERGENT B1, `(.L_x_34) ;  /* 0x0000029000017945 */ /* 0x000fe20003800200 */
[----:B------:R-:W-:Y:S01]  /*05f0*/  IMAD.U32 R8, RZ, RZ, UR13 ;  /* 0x0000000dff087e24 */ /* 0x000fe2000f8e00ff */
[C---:B------:R-:W-:Y:S01]  /*0600*/  ISETP.LT.U32.AND P1, PT, R7.reuse, UR7, PT ;  /* 0x0000000707007c0c */ /* 0x040fe2000bf21070 */
[----:B------:R-:W-:Y:S01]  /*0610*/  IMAD.MOV.U32 R9, RZ, RZ, -0x1 ;  /* 0xffffffffff097424 */ /* 0x000fe200078e00ff */
[----:B------:R-:W-:Y:S02]  /*0620*/  ISETP.LT.U32.AND P0, PT, R7, UR7, PT ;  /* 0x0000000707007c0c */ /* 0x000fe4000bf01070 */
[----:B------:R-:W-:Y:S02]  /*0630*/  ISETP.GT.U32.AND.EX P1, PT, R4, RZ, PT, P1 ;  /* 0x000000ff0400720c */ /* 0x000fe40003f24110 */
[----:B------:R-:W-:Y:S01]  /*0640*/  ISETP.GT.U32.AND.EX P0, PT, R8, RZ, PT, P0 ;  /* 0x000000ff0800720c */ /* 0x000fe20003f04100 */
[----:B------:R-:W-:Y:S01]  /*0650*/  IMAD.U32 R8, RZ, RZ, UR13 ;  /* 0x0000000dff087e24 */ /* 0x000fe2000f8e00ff */
[----:B------:R-:W-:-:S02]  /*0660*/  SEL R6, R6, R7, P1 ;  /* 0x0000000706067207 */ /* 0x000fc40000800000 */
[----:B------:R-:W-:Y:S02]  /*0670*/  SEL R4, RZ, 0x1, !P0 ;  /* 0x00000001ff047807 */ /* 0x000fe40004000000 */
        /* <DEDUP_REMOVED lines=13> */
[----:B------:R-:W-:-:S04]  /*0750*/  IMAD.HI.U32 R7, R7, R9, R6 ;  /* 0x0000000907077227 */ /* 0x000fc800078e0006 */
[----:B------:R-:W-:Y:S02]  /*0760*/  IMAD.MOV.U32 R9, RZ, RZ, RZ ;  /* 0x000000ffff097224 */ /* 0x000fe400078e00ff */
[----:B------:R-:W-:-:S04]  /*0770*/  IMAD.HI.U32 R7, R7, R12, RZ ;  /* 0x0000000c07077227 */ /* 0x000fc800078e00ff */
[----:B------:R-:W-:-:S04]  /*0780*/  IMAD.MOV R10, RZ, RZ, -R7 ;  /* 0x000000ffff0a7224 */ /* 0x000fc800078e0a07 */
[----:B------:R-:W-:-:S05]  /*0790*/  IMAD R10, R5, R10, R12 ;  /* 0x0000000a050a7224 */ /* 0x000fca00078e020c */
[----:B------:R-:W-:-:S13]  /*07a0*/  ISETP.GE.U32.AND P0, PT, R10, R5, PT ;  /* 0x000000050a00720c */ /* 0x000fda0003f06070 */
[----:B------:R-:W-:Y:S01]  /*07b0*/  @P0 IADD3 R10, PT, PT, -R5, R10, RZ ;  /* 0x0000000a050a0210 */ /* 0x000fe20007ffe1ff */
[----:B------:R-:W-:-:S03]  /*07c0*/  @P0 VIADD R7, R7, 0x1 ;  /* 0x0000000107070836 */ /* 0x000fc60000000000 */
[----:B------:R-:W-:-:S13]  /*07d0*/  ISETP.GE.U32.AND P1, PT, R10, R5, PT ;  /* 0x000000050a00720c */ /* 0x000fda0003f26070 */
[----:B------:R-:W-:Y:S01]  /*07e0*/  @P1 VIADD R7, R7, 0x1 ;  /* 0x0000000107071836 */ /* 0x000fe20000000000 */
[----:B------:R-:W-:-:S05]  /*07f0*/  @!P2 LOP3.LUT R7, RZ, R5, RZ, 0x33, !PT ;  /* 0x00000005ff07a212 */ /* 0x000fca00078e33ff */
[----:B------:R-:W-:Y:S01]  /*0800*/  IMAD.MOV.U32 R8, RZ, RZ, R7 ;  /* 0x000000ffff087224 */ /* 0x000fe200078e0007 */
[----:B------:R-:W-:Y:S06]  /*0810*/  BRA `(.L_x_36) ;  /* 0x0000000000147947 */ /* 0x000fec0003800000 */
.L_x_35:
[----:B------:R-:W-:Y:S01]  /*0820*/  IMAD.MOV.U32 R9, RZ, RZ, R12 ;  /* 0x000000ffff097224 */ /* 0x000fe200078e000c */
[----:B------:R-:W-:-:S07]  /*0830*/  MOV R8, 0x850 ;  /* 0x0000085000087802 */ /* 0x000fce0000000f00 */
[----:B------:R-:W-:Y:S05]  /*0840*/  CALL.REL.NOINC `($__internal_1_$__cuda_sm20_div_u64) ;  /* 0x0000001400747944 */ /* 0x000fea0003c00000 */
[----:B------:R-:W-:Y:S01]  /*0850*/  IMAD.MOV.U32 R8, RZ, RZ, R6 ;  /* 0x000000ffff087224 */ /* 0x000fe200078e0006 */
[----:B------:R-:W-:-:S07]  /*0860*/  MOV R9, R7 ;  /* 0x0000000700097202 */ /* 0x000fce0000000f00 */
.L_x_36:
[----:B------:R-:W-:Y:S05]  /*0870*/  BSYNC.RECONVERGENT B1 ;  /* 0x0000000000017941 */ /* 0x000fea0003800200 */
.L_x_34:
[----:B------:R-:W-:Y:S01]  /*0880*/  IADD3 R12, P0, PT, R8, R4, RZ ;  /* 0x00000004080c7210 */ /* 0x000fe20007f1e0ff */
[----:B------:R-:W1:Y:S01]  /*0890*/  LDC R6, c[0x0][0x3a0] ;  /* 0x0000e800ff067b82 */ /* 0x000e620000000800 */
[----:B------:R-:W-:Y:S01]  /*08a0*/  BSSY.RECONVERGENT B1, `(.L_x_37) ;  /* 0x0000030000017945 */ /* 0x000fe20003800200 */
[----:B------:R-:W-:Y:S01]  /*08b0*/  IMAD.MOV.U32 R27, RZ, RZ, R2 ;  /* 0x000000ffff1b7224 */ /* 0x000fe200078e0002 */
[C---:B------:R-:W-:Y:S01]  /*08c0*/  LOP3.LUT R4, R12.reuse, 0x3, RZ, 0xc0, !PT ;  /* 0x000000030c047812 */ /* 0x040fe200078ec0ff */
[----:B------:R-:W-:Y:S01]  /*08d0*/  IMAD.X R8, RZ, RZ, R9, P0 ;  /* 0x000000ffff087224 */ /* 0x000fe200000e0609 */
[----:B------:R-:W-:Y:S02]  /*08e0*/  ISETP.GE.U32.AND P0, PT, R12, 0x3, PT ;  /* 0x000000030c00780c */ /* 0x000fe40003f06070 */
[----:B------:R-:W-:Y:S01]  /*08f0*/  ISETP.NE.U32.AND P1, PT, R4, 0x3, PT ;  /* 0x000000030400780c */ /* 0x000fe20003f25070 */
[----:B------:R-:W-:Y:S01]  /*0900*/  IMAD.MOV.U32 R4, RZ, RZ, R3 ;  /* 0x000000ffff047224 */ /* 0x000fe200078e0003 */
[----:B------:R-:W-:-:S02]  /*0910*/  ISETP.GE.U32.AND.EX P0, PT, R8, RZ, PT, P0 ;  /* 0x000000ff0800720c */ /* 0x000fc40003f06100 */
[----:B------:R-:W-:Y:S02]  /*0920*/  ISETP.NE.AND.EX P1, PT, RZ, RZ, PT, P1 ;  /* 0x000000ffff00720c */ /* 0x000fe40003f25310 */
[----:B-1----:R-:W-:-:S11]  /*0930*/  SHF.R.S32.HI R11, RZ, 0x1f, R6 ;  /* 0x0000001fff0b7819 */ /* 0x002fd60000011406 */
[----:B------:R-:W-:Y:S05]  /*0940*/  @!P1 BRA `(.L_x_38) ;  /* 0x0000000000949947 */ /* 0x000fea0003800000 */
[----:B------:R-:W1:Y:S01]  /*0950*/  S2UR UR8, SR_CgaCtaId ;  /* 0x00000000000879c3 */ /* 0x000e620000008800 */
[----:B------:R-:W2:Y:S01]  /*0960*/  LDCU.64 UR14, c[0x0][0x398] ;  /* 0x00007300ff0e77ac */ /* 0x000ea20008000a00 */
[----:B------:R-:W-:Y:S02]  /*0970*/  VIADD R12, R12, 0x1 ;  /* 0x000000010c0c7836 */ /* 0x000fe40000000000 */
[----:B------:R-:W-:Y:S01]  /*0980*/  IMAD R8, R0, UR11, RZ ;  /* 0x0000000b00087c24 */ /* 0x000fe2000f8e02ff */
[----:B------:R-:W-:Y:S01]  /*0990*/  USHF.L.U32 UR5, UR22, 0x2, URZ ;  /* 0x0000000216057899 */ /* 0x000fe200080006ff */
[----:B------:R-:W-:Y:S01]  /*09a0*/  IMAD.MOV.U32 R27, RZ, RZ, R2 ;  /* 0x000000ffff1b7224 */ /* 0x000fe200078e0002 */
[----:B------:R-:W-:Y:S01]  /*09b0*/  USHF.L.U64.HI UR9, UR22, 0x2, UR12 ;  /* 0x0000000216097899 */ /* 0x000fe2000801020c */
[----:B------:R-:W-:Y:S01]  /*09c0*/  LOP3.LUT R12, R12, 0x3, RZ, 0xc0, !PT ;  /* 0x000000030c0c7812 */ /* 0x000fe200078ec0ff */
[----:B------:R-:W-:Y:S02]  /*09d0*/  IMAD R10, R8, UR10, RZ ;  /* 0x0000000a080a7c24 */ /* 0x000fe4000f8e02ff */
[----:B------:R-:W-:Y:S01]  /*09e0*/  LEA R7, P1, R2, UR5, 0x2 ;  /* 0x0000000502077c11 */ /* 0x000fe2000f8210ff */
[----:B------:R-:W-:-:S02]  /*09f0*/  UMOV UR5, 0x400 ;  /* 0x0000040000057882 */ /* 0x000fc40000000000 */
[----:B------:R-:W-:Y:S01]  /*0a00*/  UIADD3 UR5, UPT, UPT, UR5, 0x80, URZ ;  /* 0x0000008005057890 */ /* 0x000fe2000fffe0ff */
[----:B------:R-:W-:Y:S02]  /*0a10*/  LEA.HI.X R4, R2, UR9, R3, 0x2, P1 ;  /* 0x0000000902047c11 */ /* 0x000fe400088f1403 */
[----:B------:R-:W-:Y:S02]  /*0a20*/  IADD3 R12, P1, PT, RZ, -R12, RZ ;  /* 0x8000000cff0c7210 */ /* 0x000fe40007f3e0ff */
[----:B--2---:R-:W-:-:S03]  /*0a30*/  IADD3 R14, P2, P3, R7, UR14, R6 ;  /* 0x0000000e070e7c10 */ /* 0x004fc6000fb5e006 */
[----:B------:R-:W-:Y:S01]  /*0a40*/  IMAD.X R13, RZ, RZ, -0x1, P1 ;  /* 0xffffffffff0d7424 */ /* 0x000fe200008e06ff */
[----:B------:R-:W-:Y:S01]  /*0a50*/  IADD3.X R15, PT, PT, R4, UR15, R11, P2, P3 ;  /* 0x0000000f040f7c10 */ /* 0x000fe200097e640b */
[----:B-1----:R-:W-:Y:S01]  /*0a60*/  ULEA UR5, UR8, UR5, 0x18 ;  /* 0x0000000508057291 */ /* 0x002fe2000f8ec0ff */
[----:B------:R-:W-:-:S05]  /*0a70*/  MOV R4, R3 ;  /* 0x0000000300047202 */ /* 0x000fca0000000f00 */
[----:B------:R-:W-:-:S04]  /*0a80*/  VIADD R7, R6, UR5 ;  /* 0x0000000506077c36 */ /* 0x000fc80008000000 */
[----:B------:R-:W-:-:S07]  /*0a90*/  IMAD R7, R2, 0x4, R7 ;  /* 0x0000000402077824 */ /* 0x000fce00078e0207 */
.L_x_39:
        /* <DEDUP_REMOVED lines=13> */
[----:B------:R-:W-:-:S02]  /*0b70*/  ISETP.NE.AND.EX P1, PT, R13, RZ, PT, P1 ;  /* 0x000000ff0d00720c */ /* 0x000fc40003f25310 */
[----:B-1----:R-:W-:-:S11]  /*0b80*/  LEA R7, R10, R7, 0x2 ;  /* 0x000000070a077211 */ /* 0x002fd600078e10ff */
[----:B------:R-:W-:Y:S05]  /*0b90*/  @P1 BRA `(.L_x_39) ;  /* 0xfffffffc00c01947 */ /* 0x000fea000383ffff */
.L_x_38:
[----:B------:R-:W-:Y:S05]  /*0ba0*/  BSYNC.RECONVERGENT B1 ;  /* 0x0000000000017941 */ /* 0x000fea0003800200 */
.L_x_37:
[----:B------:R-:W-:Y:S05]  /*0bb0*/  @!P0 BRA `(.L_x_33) ;  /* 0x0000000000f08947 */ /* 0x000fea0003800000 */
[----:B------:R-:W1:Y:S01]  /*0bc0*/  LDCU.64 UR14, c[0x0][0x398] ;  /* 0x00007300ff0e77ac */ /* 0x000e620008000a00 */
[----:B------:R-:W2:Y:S01]  /*0bd0*/  S2UR UR9, SR_CgaCtaId ;  /* 0x00000000000979c3 */ /* 0x000ea20000008800 */
[----:B------:R-:W-:Y:S01]  /*0be0*/  IMAD.SHL.U32 R9, R5, 0x4, RZ ;  /* 0x0000000405097824 */ /* 0x000fe200078e00ff */
[----:B------:R-:W-:Y:S01]  /*0bf0*/  UMOV UR8, 0x400 ;  /* 0x0000040000087882 */ /* 0x000fe20000000000 */
[----:B------:R-:W-:Y:S01]  /*0c00*/  IMAD R21, R0, UR11, RZ ;  /* 0x0000000b00157c24 */ /* 0x000fe2000f8e02ff */
[----:B------:R-:W-:Y:S01]  /*0c10*/  UIADD3 UR8, UPT, UPT, UR8, 0x80, URZ ;  /* 0x0000008008087890 */ /* 0x000fe2000fffe0ff */
[----:B------:R-:W-:Y:S02]  /*0c20*/  UMOV UR5, URZ ;  /* 0x000000ff00057c82 */ /* 0x000fe40008000000 */
[----:B------:R-:W-:Y:S01]  /*0c30*/  IMAD R21, R21, UR10, RZ ;  /* 0x0000000a15157c24 */ /* 0x000fe2000f8e02ff */
[----:B-1----:R-:W-:Y:S01]  /*0c40*/  IADD3 R25, P0, PT, R6, UR14, RZ ;  /* 0x0000000e06197c10 */ /* 0x002fe2000ff1e0ff */
[----:B------:R-:W-:-:S03]  /*0c50*/  USHF.L.U64.HI UR14, UR22, 0x2, UR12 ;  /* 0x00000002160e7899 */ /* 0x000fc6000801020c */
[----:B------:R-:W-:Y:S01]  /*0c60*/  IADD3.X R7, PT, PT, R11, UR15, RZ, P0, !PT ;  /* 0x0000000f0b077c10 */ /* 0x000fe200087fe4ff */
[----:B------:R-:W-:Y:S02]  /*0c70*/  USHF.L.U32 UR15, UR22, 0x2, URZ ;  /* 0x00000002160f7899 */ /* 0x000fe400080006ff */
[C---:B------:R-:W-:Y:S01]  /*0c80*/  IADD3 R8, P0, PT, R27.reuse, UR22, RZ ;  /* 0x000000161b087c10 */ /* 0x040fe2000ff1e0ff */
[----:B--2---:R-:W-:Y:S01]  /*0c90*/  ULEA UR8, UR9, UR8, 0x18 ;  /* 0x0000000809087291 */ /* 0x004fe2000f8ec0ff */
[----:B------:R-:W-:Y:S02]  /*0ca0*/  SHF.R.U32.HI R11, RZ, 0x1e, R5 ;  /* 0x0000001eff0b7819 */ /* 0x000fe40000011605 */
[----:B------:R-:W-:Y:S01]  /*0cb0*/  IADD3.X R15, PT, PT, R4, UR12, RZ, P0, !PT ;  /* 0x0000000c040f7c10 */ /* 0x000fe200087fe4ff */
[----:B------:R-:W-:Y:S01]  /*0cc0*/  IMAD.SHL.U32 R14, R8, 0x4, RZ ;  /* 0x00000004080e7824 */ /* 0x000fe200078e00ff */
[----:B------:R-:W-:Y:S01]  /*0cd0*/  LEA R10, P0, R27, UR15, 0x2 ;  /* 0x0000000f1b0a7c11 */ /* 0x000fe2000f8010ff */
[----:B------:R-:W-:Y:S01]  /*0ce0*/  VIADD R6, R6, UR8 ;  /* 0x0000000806067c36 */ /* 0x000fe20008000000 */
[----:B------:R-:W-:-:S02]  /*0cf0*/  SHF.L.U64.HI R15, R8, 0x2, R15 ;  /* 0x00000002080f7819 */ /* 0x000fc4000001020f */
[C---:B------:R-:W-:Y:S01]  /*0d00*/  LEA.HI.X R12, R27.reuse, UR14, R4, 0x2, P0 ;  /* 0x0000000e1b0c7c11 */ /* 0x040fe200080f1404 */
[----:B------:R-:W-:Y:S01]  /*0d10*/  IMAD R8, R27, 0x4, R6 ;  /* 0x000000041b087824 */ /* 0x000fe200078e0206 */
[-C--:B------:R-:W-:Y:S01]  /*0d20*/  IADD3 R20, P1, PT, R9, R10.reuse, RZ ;  /* 0x0000000a09147210 */ /* 0x080fe20007f3e0ff */
[C---:B------:R-:W-:Y:S01]  /*0d30*/  IMAD.WIDE.U32 R14, R5.reuse, 0xc, R14 ;  /* 0x0000000c050e7825 */ /* 0x040fe200078e000e */
[----:B------:R-:W-:Y:S02]  /*0d40*/  LEA R13, P0, R5, R10, 0x3 ;  /* 0x0000000a050d7211 */ /* 0x000fe400078018ff */
[----:B------:R-:W-:Y:S01]  /*0d50*/  LEA R22, R21, R8, 0x2 ;  /* 0x0000000815167211 */ /* 0x000fe200078e10ff */
[----:B------:R-:W-:Y:S01]  /*0d60*/  IMAD.X R26, R11, 0x1, R12, P1 ;  /* 0x000000010b1a7824 */ /* 0x000fe200008e060c */
[----:B------:R-:W-:Y:S01]  /*0d70*/  LEA.HI.X R24, R5, R12, RZ, 0x3, P0 ;  /* 0x0000000c05187211 */ /* 0x000fe200000f1cff */
[----:B------:R-:W-:Y:S02]  /*0d80*/  VIADD R28, R15, UR5 ;  /* 0x000000050f1c7c36 */ /* 0x000fe40008000000 */
[----:B------:R-:W-:-:S02]  /*0d90*/  IMAD R23, R21, 0x8, R8 ;  /* 0x0000000815177824 */ /* 0x000fc400078e0208 */
[----:B------:R-:W-:-:S07]  /*0da0*/  IMAD R6, R21, 0xc, R8 ;  /* 0x0000000c15067824 */ /* 0x000fce00078e0208 */
.L_x_40:
[----:B------:R-:W-:-:S05]  /*0db0*/  IADD3 R18, P0, PT, R25, R10, RZ ;  /* 0x0000000a19127210 */ /* 0x000fca0007f1e0ff */
[----:B------:R-:W-:Y:S01]  /*0dc0*/  IMAD.X R19, R7, 0x1, R12, P0 ;  /* 0x0000000107137824 */ /* 0x000fe200000e060c */
[----:B------:R-:W-:-:S04]  /*0dd0*/  IADD3 R16, P0, PT, R25, R20, RZ ;  /* 0x0000001419107210 */ /* 0x000fc80007f1e0ff */
[----:B------:R-:W-:Y:S01]  /*0de0*/  @!PT LDS RZ, [RZ] ;  /* 0x00000000fffff984 */ /* 0x000fe20000000800 */
[----:B------:R-:W-:Y:S01]  /*0df0*/  @!PT LDS RZ, [RZ] ;  /* 0x00000000fffff984 */ /* 0x000fe20000000800 */
[----:B------:R-:W-:Y:S01]  /*0e00*/  @!PT LDS RZ, [RZ] ;  /* 0x00000000fffff984 */ /* 0x000fe20000000800 */
[----:B------:R1:W-:Y:S01]  /*0e10*/  LDGSTS.E [R8], desc[UR20][R18.64] ;  /* 0x0000000012087fae */ /* 0x0003e2000b9a1014 */
[----:B------:R-:W-:-:S05]  /*0e20*/  IMAD.X R17, R7, 0x1, R26, P0 ;  /* 0x0000000107117824 */ /* 0x000fca00000e061a */
[----:B------:R2:W-:Y:S01]  /*0e30*/  LDGSTS.E [R22], desc[UR20][R16.64] ;  /* 0x0000000010167fae */ /* 0x0005e2000b9a1014 */
[----:B-1----:R-:W-:Y:S01]  /*0e40*/  IMAD R8, R21, 0x10, R8 ;  /* 0x0000001015087824 */ /* 0x002fe200078e0208 */
[----:B--2---:R-:W-:Y:S01]  /*0e50*/  IADD3 R16, P0, PT, R25, R13, RZ ;  /* 0x0000000d19107210 */ /* 0x004fe20007f1e0ff */
[----:B------:R-:W-:-:S04]  /*0e60*/  IMAD R22, R21, 0x10, R22 ;  /* 0x0000001015167824 */ /* 0x000fc800078e0216 */
[----:B------:R-:W-:Y:S01]  /*0e70*/  IMAD.X R17, R7, 0x1, R24, P0 ;  /* 0x0000000107117824 */ /* 0x000fe200000e0618 */
[----:B------:R-:W-:-:S04]  /*0e80*/  IADD3 R18, P0, PT, R25, R14, RZ ;  /* 0x0000000e19127210 */ /* 0x000fc80007f1e0ff */
[----:B------:R1:W-:Y:S01]  /*0e90*/  LDGSTS.E [R23], desc[UR20][R16.64] ;  /* 0x0000000010177fae */ /* 0x0003e2000b9a1014 */
[----:B------:R-:W-:Y:S01]  /*0ea0*/  IMAD.X R19, R7, 0x1, R28, P0 ;  /* 0x0000000107137824 */ /* 0x000fe200000e061c */
[----:B------:R-:W-:-:S04]  /*0eb0*/  IADD3 R27, P0, PT, R9, R27, RZ ;  /* 0x0000001b091b7210 */ /* 0x000fc80007f1e0ff */
[----:B------:R2:W-:Y:S01]  /*0ec0*/  LDGSTS.E [R6], desc[UR20][R18.64] ;  /* 0x0000000012067fae */ /* 0x0005e2000b9a1014 */
[----:B------:R-:W-:Y:S01]  /*0ed0*/  IMAD.X R4, R11, 0x1, R4, P0 ;  /* 0x000000010b047824 */ /* 0x000fe200000e0604 */
[----:B------:R-:W-:-:S04]  /*0ee0*/  ISETP.GE.U32.AND P0, PT, R27, UR7, PT ;  /* 0x000000071b007c0c */ /* 0x000fc8000bf06070 */
[----:B------:R-:W-:Y:S01]  /*0ef0*/  ISETP.GE.U32.AND.EX P0, PT, R4, UR13, PT, P0 ;  /* 0x0000000d04007c0c */ /* 0x000fe2000bf06100 */
[----:B-1----:R-:W-:Y:S01]  /*0f00*/  IMAD.MOV.U32 R16, RZ, RZ, R25 ;  /* 0x000000ffff107224 */ /* 0x002fe200078e0019 */
[----:B------:R-:W-:Y:S02]  /*0f10*/  MOV R17, R7 ;  /* 0x0000000700117202 */ /* 0x000fe40000000f00 */
[C---:B------:R-:W-:Y:S01]  /*0f20*/  LEA R23, R21.reuse, R23, 0x4 ;  /* 0x0000001715177211 */ /* 0x040fe200078e20ff */
[----:B--2---:R-:W-:Y:S02]  /*0f30*/  IMAD R6, R21, 0x10, R6 ;  /* 0x0000001015067824 */ /* 0x004fe400078e0206 */
[----:B------:R-:W-:-:S04]  /*0f40*/  IMAD.WIDE.U32 R16, R5, 0x10, R16 ;  /* 0x0000001005107825 */ /* 0x000fc800078e0010 */
[----:B------:R-:W-:Y:S02]  /*0f50*/  IMAD.MOV.U32 R25, RZ, RZ, R16 ;  /* 0x000000ffff197224 */ /* 0x000fe400078e0010 */
[----:B------:R-:W-:Y:S01]  /*0f60*/  IMAD.MOV.U32 R7, RZ, RZ, R17 ;  /* 0x000000ffff077224 */ /* 0x000fe200078e0011 */
[----:B------:R-:W-:Y:S06]  /*0f70*/  @!P0 BRA `(.L_x_40) ;  /* 0xfffffffc008c8947 */ /* 0x000fec000383ffff */
.L_x_33:
[----:B------:R-:W-:Y:S05]  /*0f80*/  BSYNC.RECONVERGENT B0 ;  /* 0x0000000000007941 */ /* 0x000fea0003800200 */
.L_x_32:
[----:B------:R-:W-:Y:S01]  /*0f90*/  IMAD.U32 R4, RZ, RZ, UR13 ;  /* 0x0000000dff047e24 */ /* 0x000fe2000f8e00ff */
[----:B------:R-:W-:Y:S01]  /*0fa0*/  ISETP.LT.U32.AND P0, PT, R2, UR7, PT ;  /* 0x0000000702007c0c */ /* 0x000fe2000bf01070 */
[----:B------:R-:W0:Y:S01]  /*0fb0*/  LDGDEPBAR ;  /* 0x00000000000079af */ /* 0x000e220000000000 */
[----:B------:R-:W-:Y:S02]  /*0fc0*/  BSSY.RECONVERGENT B0, `(.L_x_41) ;  /* 0x000009f000007945 */ /* 0x000fe40003800200 */
[----:B------:R-:W-:-:S13]  /*0fd0*/  ISETP.GT.U32.AND.EX P0, PT, R4, R3, PT, P0 ;  /* 0x000000030400720c */ /* 0x000fda0003f04100 */
[----:B------:R-:W-:Y:S05]  /*0fe0*/  @!P0 BRA `(.L_x_42) ;  /* 0x0000000800708947 */ /* 0x000fea0003800000 */
[----:B------:R-:W-:Y:S01]  /*0ff0*/  IMAD.IADD R9, R5, 0x1, R2 ;  /* 0x0000000105097824 */ /* 0x000fe200078e0202 */
[----:B------:R-:W-:Y:S01]  /*1000*/  MOV R6, UR7 ;  /* 0x0000000700067c02 */ /* 0x000fe20008000f00 */
[----:B------:R-:W-:Y:S01]  /*1010*/  IMAD.U32 R4, RZ, RZ, UR13 ;  /* 0x0000000dff047e24 */ /* 0x000fe2000f8e00ff */
[----:B------:R-:W-:Y:S01]  /*1020*/  BSSY.RECONVERGENT B1, `(.L_x_43) ;  /* 0x0000027000017945 */ /* 0x000fe20003800200 */
[----:B------:R-:W-:Y:S01]  /*1030*/  IMAD.U32 R7, RZ, RZ, UR13 ;  /* 0x0000000dff077e24 */ /* 0x000fe2000f8e00ff */
[C---:B------:R-:W-:Y:S01]  /*1040*/  ISETP.LT.U32.AND P0, PT, R9.reuse, UR7, PT ;  /* 0x0000000709007c0c */ /* 0x040fe2000bf01070 */
[----:B------:R-:W-:Y:S01]  /*1050*/  IMAD.U32 R10, RZ, RZ, UR13 ;  /* 0x0000000dff0a7e24 */ /* 0x000fe2000f8e00ff */
[----:B------:R-:W-:Y:S02]  /*1060*/  ISETP.LT.U32.AND P1, PT, R9, UR7, PT ;  /* 0x0000000709007c0c */ /* 0x000fe4000bf21070 */
[----:B------:R-:W-:Y:S02]  /*1070*/  ISETP.GT.U32.AND.EX P0, PT, R4, RZ, PT, P0 ;  /* 0x000000ff0400720c */ /* 0x000fe40003f04100 */
[----:B------:R-:W-:Y:S01]  /*1080*/  ISETP.GT.U32.AND.EX P1, PT, R7, RZ, PT, P1 ;  /* 0x000000ff0700720c */ /* 0x000fe20003f24110 */
[----:B------:R-:W-:Y:S01]  /*1090*/  IMAD.MOV.U32 R7, RZ, RZ, -0x1 ;  /* 0xffffffffff077424 */ /* 0x000fe200078e00ff */
        /* <DEDUP_REMOVED lines=12> */
[----:B-1----:R-:W-:-:S06]  /*1160*/  VIADD R7, R10, 0xffffffe ;  /* 0x0ffffffe0a077836 */ /* 0x002fcc0000000000 */
[----:B------:R-:W1:Y:S02]  /*1170*/  F2I.FTZ.U32.TRUNC.NTZ R7, R7 ;  /* 0x0000000700077305 */ /* 0x000e64000021f000 */
[----:B-1----:R-:W-:-:S04]  /*1180*/  IMAD R11, R11, R7, RZ ;  /* 0x000000070b0b7224 */ /* 0x002fc800078e02ff */
[----:B------:R-:W-:-:S06]  /*1190*/  IMAD.HI.U32 R6, R7, R11, R6 ;  /* 0x0000000b07067227 */ /* 0x000fcc00078e0006 */
[----:B------:R-:W-:-:S05]  /*11a0*/  IMAD.HI.U32 R8, R6, R9, RZ ;  /* 0x0000000906087227 */ /* 0x000fca00078e00ff */
[----:B------:R-:W-:-:S05]  /*11b0*/  IADD3 R6, PT, PT, -R8, RZ, RZ ;  /* 0x000000ff08067210 */ /* 0x000fca0007ffe1ff */
[----:B------:R-:W-:Y:S02]  /*11c0*/  IMAD R6, R5, R6, R9 ;  /* 0x0000000605067224 */ /* 0x000fe400078e0209 */
[----:B------:R-:W-:-:S03]  /*11d0*/  IMAD.MOV.U32 R9, RZ, RZ, RZ ;  /* 0x000000ffff097224 */ /* 0x000fc600078e00ff */
[----:B------:R-:W-:-:S13]  /*11e0*/  ISETP.GE.U32.AND P0, PT, R6, R5, PT ;  /* 0x000000050600720c */ /* 0x000fda0003f06070 */
[----:B------:R-:W-:Y:S02]  /*11f0*/  @P0 IMAD.IADD R6, R6, 0x1, -R5 ;  /* 0x0000000106060824 */ /* 0x000fe400078e0a05 */
[----:B------:R-:W-:-:S03]  /*1200*/  @P0 VIADD R8, R8, 0x1 ;  /* 0x0000000108080836 */ /* 0x000fc60000000000 */
[----:B------:R-:W-:-:S13]  /*1210*/  ISETP.GE.U32.AND P1, PT, R6, R5, PT ;  /* 0x000000050600720c */ /* 0x000fda0003f26070 */
[----:B------:R-:W-:Y:S01]  /*1220*/  @P1 VIADD R8, R8, 0x1 ;  /* 0x0000000108081836 */ /* 0x000fe20000000000 */
[----:B------:R-:W-:Y:S01]  /*1230*/  @!P2 LOP3.LUT R8, RZ, R5, RZ, 0x33, !PT ;  /* 0x00000005ff08a212 */ /* 0x000fe200078e33ff */
[----:B------:R-:W-:Y:S06]  /*1240*/  BRA `(.L_x_45) ;  /* 0x0000000000107947 */ /* 0x000fec0003800000 */
.L_x_44:
[----:B------:R-:W-:-:S07]  /*1250*/  MOV R8, 0x1270 ;  /* 0x0000127000087802 */ /* 0x000fce0000000f00 */
[----:B------:R-:W-:Y:S05]  /*1260*/  CALL.REL.NOINC `($__internal_1_$__cuda_sm20_div_u64) ;  /* 0x0000000800ec7944 */ /* 0x000fea0003c00000 */
[----:B------:R-:W-:Y:S01]  /*1270*/  IMAD.MOV.U32 R8, RZ, RZ, R6 ;  /* 0x000000ffff087224 */ /* 0x000fe200078e0006 */
[----:B------:R-:W-:-:S07]  /*1280*/  MOV R9, R7 ;  /* 0x0000000700097202 */ /* 0x000fce0000000f00 */
.L_x_45:
[----:B------:R-:W-:Y:S05]  /*1290*/  BSYNC.RECONVERGENT B1 ;  /* 0x0000000000017941 */ /* 0x000fea0003800200 */
.L_x_43:
[----:B------:R-:W-:Y:S01]  /*12a0*/  IADD3 R4, P0, PT, R8, R4, RZ ;  /* 0x0000000408047210 */ /* 0x000fe20007f1e0ff */
[----:B------:R-:W1:Y:S01]  /*12b0*/  LDC R6, c[0x0][0x3b0] ;  /* 0x0000ec00ff067b82 */ /* 0x000e620000000800 */
[----:B------:R-:W-:Y:S02]  /*12c0*/  BSSY.RECONVERGENT B1, `(.L_x_46) ;  /* 0x0000031000017945 */ /* 0x000fe40003800200 */
[C---:B------:R-:W-:Y:S01]  /*12d0*/  LOP3.LUT R7, R4.reuse, 0x3, RZ, 0xc0, !PT ;  /* 0x0000000304077812 */ /* 0x040fe200078ec0ff */
[----:B------:R-:W-:Y:S01]  /*12e0*/  IMAD.X R8, RZ, RZ, R9, P0 ;  /* 0x000000ffff087224 */ /* 0x000fe200000e0609 */
[----:B------:R-:W-:Y:S02]  /*12f0*/  ISETP.GE.U32.AND P0, PT, R4, 0x3, PT ;  /* 0x000000030400780c */ /* 0x000fe40003f06070 */
[----:B------:R-:W-:Y:S02]  /*1300*/  ISETP.NE.U32.AND P1, PT, R7, 0x3, PT ;  /* 0x000000030700780c */ /* 0x000fe40003f25070 */
[----:B------:R-:W-:Y:S01]  /*1310*/  ISETP.GE.U32.AND.EX P0, PT, R8, RZ, PT, P0 ;  /* 0x000000ff0800720c */ /* 0x000fe20003f06100 */
[----:B------:R-:W-:Y:S01]  /*1320*/  IMAD.U32 R8, RZ, RZ, UR22 ;  /* 0x00000016ff087e24 */ /* 0x000fe2000f8e00ff */
[----:B------:R-:W-:-:S04]  /*1330*/  ISETP.NE.AND.EX P1, PT, RZ, RZ, PT, P1 ;  /* 0x000000ffff00720c */ /* 0x000fc80003f25310 */
[----:B------:R-:W-:Y:S02]  /*1340*/  SHF.R.S32.HI R8, RZ, 0x1f, R8 ;  /* 0x0000001fff087819 */ /* 0x000fe40000011408 */
[----:B-1----:R-:W-:-:S07]  /*1350*/  SHF.R.S32.HI R16, RZ, 0x1f, R6 ;  /* 0x0000001fff107819 */ /* 0x002fce0000011406 */
[----:B------:R-:W-:Y:S05]  /*1360*/  @!P1 BRA `(.L_x_47) ;  /* 0x0000000000989947 */ /* 0x000fea0003800000 */
[----:B------:R-:W1:Y:S01]  /*1370*/  S2UR UR8, SR_CgaCtaId ;  /* 0x00000000000879c3 */ /* 0x000e620000008800 */
[----:B------:R-:W2:Y:S01]  /*1380*/  LDCU.64 UR14, c[0x0][0x3a8] ;  /* 0x00007500ff0e77ac */ /* 0x000ea20008000a00 */
[----:B------:R-:W-:Y:S02]  /*1390*/  IMAD.U32 R7, RZ, RZ, UR22 ;  /* 0x00000016ff077e24 */ /* 0x000fe4000f8e00ff */
[----:B------:R-:W-:Y:S01]  /*13a0*/  VIADD R9, R4, 0x1 ;  /* 0x0000000104097836 */ /* 0x000fe20000000000 */
[----:B------:R-:W-:Y:S01]  /*13b0*/  UMOV UR5, 0x400 ;  /* 0x0000040000057882 */ /* 0x000fe20000000000 */
[----:B------:R-:W-:Y:S01]  /*13c0*/  USHF.L.U32 UR9, UR22, 0x2, URZ ;  /* 0x0000000216097899 */ /* 0x000fe200080006ff */
[----:B------:R-:W-:Y:S01]  /*13d0*/  SHF.L.U64.HI R4, R7, 0x2, R8 ;  /* 0x0000000207047819 */ /* 0x000fe20000010208 */
[----:B------:R-:W3:Y:S01]  /*13e0*/  LDC R11, c[0x0][0x384] ;  /* 0x0000e100ff0b7b82 */ /* 0x000ee20000000800 */
[----:B------:R-:W-:Y:S01]  /*13f0*/  UIADD3 UR5, UPT, UPT, UR5, 0x80, URZ ;  /* 0x0000008005057890 */ /* 0x000fe2000fffe0ff */
[----:B------:R-:W-:Y:S01]  /*1400*/  LOP3.LUT R9, R9, 0x3, RZ, 0xc0, !PT ;  /* 0x0000000309097812 */ /* 0x000fe200078ec0ff */
[----:B------:R-:W-:Y:S01]  /*1410*/  IMAD R10, R0, UR11, RZ ;  /* 0x0000000b000a7c24 */ /* 0x000fe2000f8e02ff */
[----:B------:R-:W-:-:S02]  /*1420*/  LEA R7, P1, R2, UR9, 0x2 ;  /* 0x0000000902077c11 */ /* 0x000fc4000f8210ff */
[----:B------:R-:W-:Y:S01]  /*1430*/  IADD3 R9, P3, PT, RZ, -R9, RZ ;  /* 0x80000009ff097210 */ /* 0x000fe20007f7e0ff */
[----:B------:R-:W-:Y:S01]  /*1440*/  IMAD R14, R10, UR10, RZ ;  /* 0x0000000a0a0e7c24 */ /* 0x000fe2000f8e02ff */
[----:B------:R-:W-:Y:S02]  /*1450*/  LEA.HI.X R13, R2, R4, R3, 0x2, P1 ;  /* 0x00000004020d7211 */ /* 0x000fe400008f1403 */
[----:B--2---:R-:W-:-:S04]  /*1460*/  IADD3 R12, P1, P2, R7, UR14, R6 ;  /* 0x0000000e070c7c10 */ /* 0x004fc8000fa3e006 */
[----:B------:R-:W-:Y:S01]  /*1470*/  IADD3.X R13, PT, PT, R13, UR15, R16, P1, P2 ;  /* 0x0000000f0d0d7c10 */ /* 0x000fe20008fe4410 */
[----:B-1----:R-:W-:-:S06]  /*1480*/  ULEA UR5, UR8, UR5, 0x18 ;  /* 0x0000000508057291 */ /* 0x002fcc000f8ec0ff */
[----:B------:R-:W-:-:S05]  /*1490*/  VIADD R4, R6, UR5 ;  /* 0x0000000506047c36 */ /* 0x000fca0008000000 */
[----:B---3--:R-:W-:Y:S01]  /*14a0*/  LEA R7, R11, R4, 0x9 ;  /* 0x000000040b077211 */ /* 0x008fe200078e48ff */
[----:B------:R-:W-:-:S04]  /*14b0*/  IMAD.X R4, RZ, RZ, -0x1, P3 ;  /* 0xffffffffff047424 */ /* 0x000fc800018e06ff */
[----:B------:R-:W-:-:S07]  /*14c0*/  IMAD R7, R2, 0x4, R7 ;  /* 0x0000000402077824 */ /* 0x000fce00078e0207 */
.L_x_48:
        /* <DEDUP_REMOVED lines=16> */
.L_x_47:
[----:B------:R-:W-:Y:S05]  /*15d0*/  BSYNC.RECONVERGENT B1 ;  /* 0x0000000000017941 */ /* 0x000fea0003800200 */
.L_x_46:
[----:B------:R-:W-:Y:S05]  /*15e0*/  @!P0 BRA `(.L_x_42) ;  /* 0x0000000000f08947 */ /* 0x000fea0003800000 */
[----:B------:R-:W1:Y:S01]  /*15f0*/  S2UR UR8, SR_CgaCtaId ;  /* 0x00000000000879c3 */ /* 0x000e620000008800 */
[----:B------:R-:W2:Y:S01]  /*1600*/  LDCU.64 UR14, c[0x0][0x3a8] ;  /* 0x00007500ff0e77ac */ /* 0x000ea20008000a00 */
[----:B------:R-:W-:Y:S01]  /*1610*/  IMAD.U32 R9, RZ, RZ, UR22 ;  /* 0x00000016ff097e24 */ /* 0x000fe2000f8e00ff */
[----:B------:R-:W-:Y:S01]  /*1620*/  SHF.L.U32 R17, R5, 0x2, RZ ;  /* 0x0000000205117819 */ /* 0x000fe200000006ff */
[----:B------:R-:W-:Y:S01]  /*1630*/  IMAD R22, R0, UR11, RZ ;  /* 0x0000000b00167c24 */ /* 0x000fe2000f8e02ff */
[----:B------:R-:W-:Y:S01]  /*1640*/  UMOV UR5, 0x400 ;  /* 0x0000040000057882 */ /* 0x000fe20000000000 */
[----:B------:R-:W-:Y:S01]  /*1650*/  SHF.R.U32.HI R20, RZ, 0x1e, R5 ;  /* 0x0000001eff147819 */ /* 0x000fe20000011605 */
[----:B------:R-:W-:Y:S01]  /*1660*/  UIADD3 UR5, UPT, UPT, UR5, 0x80, URZ ;  /* 0x0000008005057890 */ /* 0x000fe2000fffe0ff */
[----:B------:R-:W3:Y:S01]  /*1670*/  LDC R7, c[0x0][0x384] ;  /* 0x0000e100ff077b82 */ /* 0x000ee20000000800 */
[----:B------:R-:W-:Y:S01]  /*1680*/  SHF.L.U64.HI R18, R9, 0x2, R8 ;  /* 0x0000000209127819 */ /* 0x000fe20000010208 */
[----:B------:R-:W-:Y:S01]  /*1690*/  IMAD R22, R22, UR10, RZ ;  /* 0x0000000a16167c24 */ /* 0x000fe2000f8e02ff */
[----:B--2---:R-:W-:-:S04]  /*16a0*/  IADD3 R4, P0, PT, R6, UR14, RZ ;  /* 0x0000000e06047c10 */ /* 0x004fc8000ff1e0ff */
[----:B------:R-:W-:Y:S01]  /*16b0*/  IADD3.X R16, PT, PT, R16, UR15, RZ, P0, !PT ;  /* 0x0000000f10107c10 */ /* 0x000fe200087fe4ff */
[----:B-1----:R-:W-:Y:S02]  /*16c0*/  ULEA UR5, UR8, UR5, 0x18 ;  /* 0x0000000508057291 */ /* 0x002fe4000f8ec0ff */
[----:B------:R-:W-:-:S04]  /*16d0*/  USHF.L.U32 UR8, UR22, 0x2, URZ ;  /* 0x0000000216087899 */ /* 0x000fc800080006ff */
[----:B------:R-:W-:Y:S01]  /*16e0*/  VIADD R6, R6, UR5 ;  /* 0x0000000506067c36 */ /* 0x000fe20008000000 */
[----:B------:R-:W-:-:S03]  /*16f0*/  UMOV UR5, URZ ;  /* 0x000000ff00057c82 */ /* 0x000fc60008000000 */
[----:B---3--:R-:W-:Y:S01]  /*1700*/  IMAD R23, R7, 0x200, R6 ;  /* 0x0000020007177824 */ /* 0x008fe200078e0206 */
[----:B------:R-:W-:-:S03]  /*1710*/  IADD3 R6, P0, PT, R2, UR22, RZ ;  /* 0x0000001602067c10 */ /* 0x000fc6000ff1e0ff */
[----:B------:R-:W-:Y:S02]  /*1720*/  IMAD R23, R2, 0x4, R23 ;  /* 0x0000000402177824 */ /* 0x000fe400078e0217 */
[----:B------:R-:W-:Y:S01]  /*1730*/  IMAD.X R7, R8, 0x1, R3, P0 ;  /* 0x0000000108077824 */ /* 0x000fe200000e0603 */
[----:B------:R-:W-:Y:S01]  /*1740*/  LEA R0, P0, R2, UR8, 0x2 ;  /* 0x0000000802007c11 */ /* 0x000fe2000f8010ff */
[C-C-:B------:R-:W-:Y:S01]  /*1750*/  IMAD R25, R22.reuse, 0x4, R23.reuse ;  /* 0x0000000416197824 */ /* 0x140fe200078e0217 */
[C---:B------:R-:W-:Y:S01]  /*1760*/  LEA R27, R22.reuse, R23, 0x3 ;  /* 0x00000017161b7211 */ /* 0x040fe200078e18ff */
[----:B------:R-:W-:Y:S01]  /*1770*/  IMAD R29, R22, 0xc, R23 ;  /* 0x0000000c161d7824 */ /* 0x000fe200078e0217 */
[C---:B------:R-:W-:Y:S01]  /*1780*/  SHF.L.U64.HI R7, R6.reuse, 0x2, R7 ;  /* 0x0000000206077819 */ /* 0x040fe20000010207 */
[----:B------:R-:W-:Y:S01]  /*1790*/  IMAD.SHL.U32 R6, R6, 0x4, RZ ;  /* 0x0000000406067824 */ /* 0x000fe200078e00ff */
[----:B------:R-:W-:Y:S02]  /*17a0*/  LEA.HI.X R18, R2, R18, R3, 0x2, P0 ;  /* 0x0000001202127211 */ /* 0x000fe400000f1403 */
[-C--:B------:R-:W-:Y:S01]  /*17b0*/  IADD3 R21, P0, PT, R17, R0.reuse, RZ ;  /* 0x0000000011157210 */ /* 0x080fe20007f1e0ff */
[C---:B------:R-:W-:Y:S01]  /*17c0*/  IMAD.WIDE.U32 R6, R5.reuse, 0xc, R6 ;  /* 0x0000000c05067825 */ /* 0x040fe200078e0006 */
[----:B------:R-:W-:-:S03]  /*17d0*/  LEA R19, P1, R5, R0, 0x3 ;  /* 0x0000000005137211 */ /* 0x000fc600078218ff */
[----:B------:R-:W-:Y:S01]  /*17e0*/  IMAD.X R24, R20, 0x1, R18, P0 ;  /* 0x0000000114187824 */ /* 0x000fe200000e0612 */
[----:B------:R-:W-:Y:S01]  /*17f0*/  LEA.HI.X R26, R5, R18, RZ, 0x3, P1 ;  /* 0x00000012051a7211 */ /* 0x000fe200008f1cff */
[----:B------:R-:W-:-:S08]  /*1800*/  VIADD R28, R7, UR5 ;  /* 0x00000005071c7c36 */ /* 0x000fd00008000000 */
.L_x_49:
[C---:B------:R-:W-:Y:S02]  /*1810*/  IADD3 R12, P0, PT, R4.reuse, R0, RZ ;  /* 0x00000000040c7210 */ /* 0x040fe40007f1e0ff */
[----:B------:R-:W-:-:S03]  /*1820*/  IADD3 R8, P1, PT, R4, R21, RZ ;  /* 0x0000001504087210 */ /* 0x000fc60007f3e0ff */
[----:B------:R-:W-:Y:S01]  /*1830*/  IMAD.X R13, R16, 0x1, R18, P0 ;  /* 0x00000001100d7824 */ /* 0x000fe200000e0612 */
[----:B------:R-:W-:Y:S01]  /*1840*/  IADD3 R10, P0, PT, R4, R19, RZ ;  /* 0x00000013040a7210 */ /* 0x000fe20007f1e0ff */
[----:B------:R-:W-:Y:S01]  /*1850*/  IMAD.X R9, R16, 0x1, R24, P1 ;  /* 0x0000000110097824 */ /* 0x000fe200008e0618 */
[----:B------:R-:W-:Y:S02]  /*1860*/  IADD3 R14, P1, PT, R4, R6, RZ ;  /* 0x00000006040e7210 */ /* 0x000fe40007f3e0ff */
[----:B------:R-:W-:Y:S01]  /*1870*/  @!PT LDS RZ, [RZ] ;  /* 0x00000000fffff984 */ /* 0x000fe20000000800 */
[----:B------:R-:W-:Y:S01]  /*1880*/  @!PT LDS RZ, [RZ] ;  /* 0x00000000fffff984 */ /* 0x000fe20000000800 */
[----:B------:R-:W-:Y:S01]  /*1890*/  @!PT LDS RZ, [RZ] ;  /* 0x00000000fffff984 */ /* 0x000fe20000000800 */
[----:B------:R1:W-:Y:S01]  /*18a0*/  LDGSTS.E [R23+0x80], desc[UR20][R12.64] ;  /* 0x000800000c177fae */ /* 0x0003e2000b9a1014 */
[C---:B------:R-:W-:Y:S01]  /*18b0*/  IMAD.X R11, R16.reuse, 0x1, R26, P0 ;  /* 0x00000001100b7824 */ /* 0x040fe200000e061a */
[----:B------:R-:W-:Y:S01]  /*18c0*/  IADD3 R2, P0, PT, R17, R2, RZ ;  /* 0x0000000211027210 */ /* 0x000fe20007f1e0ff */
[----:B------:R-:W-:Y:S01]  /*18d0*/  IMAD.X R15, R16, 0x1, R28, P1 ;  /* 0x00000001100f7824 */ /* 0x000fe200008e061c */
[C---:B------:R-:W-:Y:S01]  /*18e0*/  LEA R4, P1, R5.reuse, R4, 0x4 ;  /* 0x0000000405047211 */ /* 0x040fe200078220ff */
[----:B------:R2:W-:Y:S02]  /*18f0*/  LDGSTS.E [R25+0x80], desc[UR20][R8.64] ;  /* 0x0008000008197fae */ /* 0x0005e4000b9a1014 */
[----:B------:R-:W-:Y:S01]  /*1900*/  IMAD.X R3, R20, 0x1, R3, P0 ;  /* 0x0000000114037824 */ /* 0x000fe200000e0603 */
[----:B------:R-:W-:Y:S01]  /*1910*/  ISETP.GE.U32.AND P0, PT, R2, UR7, PT ;  /* 0x0000000702007c0c */ /* 0x000fe2000bf06070 */
[----:B------:R3:W-:Y:S01]  /*1920*/  LDGSTS.E [R27+0x80], desc[UR20][R10.64] ;  /* 0x000800000a1b7fae */ /* 0x0007e2000b9a1014 */
[----:B------:R-:W-:-:S02]  /*1930*/  LEA.HI.X R16, R5, R16, RZ, 0x4, P1 ;  /* 0x0000001005107211 */ /* 0x000fc400008f24ff */
[----:B------:R-:W-:Y:S01]  /*1940*/  ISETP.GE.U32.AND.EX P0, PT, R3, UR13, PT, P0 ;  /* 0x0000000d03007c0c */ /* 0x000fe2000bf06100 */
[----:B------:R4:W-:Y:S01]  /*1950*/  LDGSTS.E [R29+0x80], desc[UR20][R14.64] ;  /* 0x000800000e1d7fae */ /* 0x0009e2000b9a1014 */
[C---:B-1----:R-:W-:Y:S01]  /*1960*/  LEA R23, R22.reuse, R23, 0x4 ;  /* 0x0000001716177211 */ /* 0x042fe200078e20ff */
[C---:B--2---:R-:W-:Y:S02]  /*1970*/  IMAD R25, R22.reuse, 0x10, R25 ;  /* 0x0000001016197824 */ /* 0x044fe400078e0219 */
[C---:B---3--:R-:W-:Y:S02]  /*1980*/  IMAD R27, R22.reuse, 0x10, R27 ;  /* 0x00000010161b7824 */ /* 0x048fe400078e021b */
[----:B----4-:R-:W-:-:S06]  /*1990*/  IMAD R29, R22, 0x10, R29 ;  /* 0x00000010161d7824 */ /* 0x010fcc00078e021d */
[----:B------:R-:W-:Y:S05]  /*19a0*/  @!P0 BRA `(.L_x_49) ;  /* 0xfffffffc00988947 */ /* 0x000fea000383ffff */
.L_x_42:
[----:B------:R-:W-:Y:S05]  /*19b0*/  BSYNC.RECONVERGENT B0 ;  /* 0x0000000000007941 */ /* 0x000fea0003800200 */
.L_x_41:
[----:B------:R-:W0:Y:S01]  /*19c0*/  LDGDEPBAR ;  /* 0x00000000000079af */ /* 0x000e220000000000 */
[----:B------:R-:W-:-:S04]  /*19d0*/  DEPBAR.LE SB0, 0x0 ;  /* 0x000080000000791a */ /* 0x000fc80000000000 */
[----:B------:R-:W-:Y:S06]  /*19e0*/  BAR.SYNC.DEFER_BLOCKING 0x0 ;  /* 0x0000000000007b1d */ /* 0x000fec0000010000 */
.L_x_31:
[----:B------:R-:W-:-:S09]  /*19f0*/  UISETP.GT.AND UP0, UPT, UR24, UR6, UPT ;  /* 0x000000061800728c */ /* 0x000fd2000bf04270 */
[----:B------:R-:W-:Y:S05]  /*1a00*/  BRA.U UP0, `(.L_x_50) ;  /* 0x0000000100807547 */ /* 0x000fea000b800000 */
        /* <DEDUP_REMOVED lines=10> */
[----:B----4-:R-:W-:Y:S01]  /*1ab0*/  UIMAD.WIDE UR4, UR22, 0x4, UR4 ;  /* 0x00000004160478a5 */ /* 0x010fe2000f8e0204 */
[----:B--2---:R-:W-:-:S03]  /*1ac0*/  IMAD R0, R3, 0x200, R0 ;  /* 0x0000020003007824 */ /* 0x004fc600078e0200 */
[----:B-1----:R-:W-:Y:S02]  /*1ad0*/  LEA R7, R7, R2, 0x18 ;  /* 0x0000000207077211 */ /* 0x002fe400078ec0ff */
[C---:B---3--:R-:W-:Y:S02]  /*1ae0*/  LEA R2, R5.reuse, UR6, 0x2 ;  /* 0x0000000605027c11 */ /* 0x048fe4000f8e10ff */
[----:B------:R-:W-:-:S03]  /*1af0*/  LEA R0, R5, R0, 0x2 ;  /* 0x0000000005007211 */ /* 0x000fc600078e10ff */
[----:B------:R-:W-:Y:S01]  /*1b00*/  IMAD.IADD R6, R7, 0x1, R2 ;  /* 0x0000000107067824 */ /* 0x000fe200078e0202 */
[----:B------:R-:W-:Y:S01]  /*1b10*/  IADD3 R4, PT, PT, R0, 0x80, R7 ;  /* 0x0000008000047810 */ /* 0x000fe20007ffe007 */
[----:B------:R-:W-:-:S07]  /*1b20*/  IMAD.MOV R0, RZ, RZ, -R3 ;  /* 0x000000ffff007224 */ /* 0x000fce00078e0a03 */
.L_x_51:
[----:B-1----:R-:W-:Y:S01]  /*1b30*/  LDS R7, [R6] ;  /* 0x0000000006077984 */ /* 0x002fe20000000800 */
[----:B------:R-:W-:Y:S02]  /*1b40*/  VIADD R0, R0, 0x1 ;  /* 0x0000000100007836 */ /* 0x000fe40000000000 */
[----:B------:R-:W-:Y:S01]  /*1b50*/  IMAD.U32 R2, RZ, RZ, UR4 ;  /* 0x00000004ff027e24 */ /* 0x000fe2000f8e00ff */
[----:B------:R-:W1:Y:S01]  /*1b60*/  LDS R8, [R4] ;  /* 0x0000000004087984 */ /* 0x000e620000000800 */
[----:B------:R-:W-:Y:S01]  /*1b70*/  IMAD.U32 R3, RZ, RZ, UR5 ;  /* 0x00000005ff037e24 */ /* 0x000fe2000f8e00ff */
[----:B------:R-:W-:Y:S01]  /*1b80*/  ISETP.NE.AND P0, PT, R0, RZ, PT ;  /* 0x000000ff0000720c */ /* 0x000fe20003f05270 */
[----:B------:R-:W-:-:S04]  /*1b90*/  IMAD.WIDE R2, R5, 0x4, R2 ;  /* 0x0000000405027825 */ /* 0x000fc800078e0202 */
[----:B-1----:R-:W-:-:S05]  /*1ba0*/  FADD R7, R7, R8 ;  /* 0x0000000807077221 */ /* 0x002fca0000000000 */
[----:B------:R1:W-:Y:S03]  /*1bb0*/  STG.E desc[UR20][R2.64], R7 ;  /* 0x0000000702007986 */ /* 0x0003e6000c101914 */
[----:B------:R-:W-:Y:S05]  /*1bc0*/  @!P0 EXIT ;  /* 0x000000000000894d */ /* 0x000fea0003800000 */
[----:B------:R-:W-:Y:S01]  /*1bd0*/  IADD3 R4, PT, PT, R4, 0x200, RZ ;  /* 0x0000020004047810 */ /* 0x000fe20007ffe0ff */
[----:B------:R-:W-:Y:S02]  /*1be0*/  VIADD R6, R6, 0x200 ;  /* 0x0000020006067836 */ /* 0x000fe40000000000 */
[----:B------:R-:W-:Y:S01]  /*1bf0*/  VIADD R5, R5, 0x80 ;  /* 0x0000008005057836 */ /* 0x000fe20000000000 */
[----:B------:R-:W-:Y:S06]  /*1c00*/  BRA `(.L_x_51) ;  /* 0xfffffffc00c87947 */ /* 0x000fec000383ffff */
.L_x_50:
[----:B------:R-:W1:Y:S02]  /*1c10*/  LDC R0, c[0x0][0x384] ;  /* 0x0000e100ff007b82 */ /* 0x000e640000000800 */
[----:B-1----:R-:W-:-:S13]  /*1c20*/  ISETP.GE.AND P0, PT, R0, 0x1, PT ;  /* 0x000000010000780c */ /* 0x002fda0003f06270 */
[----:B------:R-:W-:Y:S05]  /*1c30*/  @!P0 EXIT ;  /* 0x000000000000894d */ /* 0x000fea0003800000 */
[----:B------:R-:W1:Y:S01]  /*1c40*/  S2R R5, SR_TID.X ;  /* 0x0000000000057919 */ /* 0x000e620000002100 */
[----:B------:R-:W2:Y:S01]  /*1c50*/  LDC R3, c[0x0][0x3b0] ;  /* 0x0000ec00ff037b82 */ /* 0x000ea20000000800 */
[----:B------:R-:W3:Y:S01]  /*1c60*/  LDCU UR6, c[0x0][0x3a0] ;  /* 0x00007400ff0677ac */ /* 0x000ee20008000800 */
[----:B------:R-:W-:Y:S01]  /*1c70*/  MOV R2, 0x400 ;  /* 0x0000040000027802 */ /* 0x000fe20000000f00 */
[----:B------:R-:W4:Y:S01]  /*1c80*/  S2R R7, SR_CgaCtaId ;  /* 0x0000000000077919 */ /* 0x000f220000008800 */
[----:B------:R-:W5:Y:S03]  /*1c90*/  LDCU.64 UR4, c[0x0][0x390] ;  /* 0x00007200ff0477ac */ /* 0x000f660008000a00 */
[----:B------:R-:W-:Y:S01]  /*1ca0*/  VIADD R4, R2, 0x80 ;  /* 0x0000008002047836 */ /* 0x000fe20000000000 */
[----:B-----5:R-:W-:Y:S01]  /*1cb0*/  UIMAD.WIDE UR4, UR22, 0x4, UR4 ;  /* 0x00000004160478a5 */ /* 0x020fe2000f8e0204 */
[----:B--2---:R-:W-:-:S02]  /*1cc0*/  IMAD R2, R0, 0x200, R3 ;  /* 0x0000020000027824 */ /* 0x004fc400078e0203 */
[----:B------:R-:W-:Y:S02]  /*1cd0*/  IMAD.MOV R0, RZ, RZ, -R0 ;  /* 0x000000ffff007224 */ /* 0x000fe400078e0a00 */
[C---:B-1----:R-:W-:Y:S01]  /*1ce0*/  IMAD R2, R5.reuse, 0x4, R2 ;  /* 0x0000000405027824 */ /* 0x042fe200078e0202 */
[----:B---3--:R-:W-:Y:S02]  /*1cf0*/  LEA R6, R5, UR6, 0x2 ;  /* 0x0000000605067c11 */ /* 0x008fe4000f8e10ff */
[----:B----4-:R-:W-:-:S04]  /*1d00*/  LEA R7, R7, R4, 0x18 ;  /* 0x0000000407077211 */ /* 0x010fc800078ec0ff */
[----:B------:R-:W-:Y:S02]  /*1d10*/  IADD3 R6, PT, PT, R7, R6, RZ ;  /* 0x0000000607067210 */ /* 0x000fe40007ffe0ff */
[----:B------:R-:W-:-:S07]  /*1d20*/  IADD3 R4, PT, PT, R2, 0x80, R7 ;  /* 0x0000008002047810 */ /* 0x000fce0007ffe007 */
.L_x_52:
[----:B------:R-:W-:Y:S01]  /*1d30*/  ISETP.GE.AND P0, PT, R5, UR23, PT ;  /* 0x0000001705007c0c */ /* 0x000fe2000bf06270 */
        /* <DEDUP_REMOVED lines=14> */
        .weak           $__internal_1_$__cuda_sm20_div_u64
        .type           $__internal_1_$__cuda_sm20_div_u64,@function
        .size           $__internal_1_$__cuda_sm20_div_u64,(.L_x_57 - $__internal_1_$__cuda_sm20_div_u64)
$__internal_1_$__cuda_sm20_div_u64:
[----:B------:R-:W-:Y:S02]  /*1e20*/  IMAD.U32 R15, RZ, RZ, UR4 ;  /* 0x00000004ff0f7e24 */ /* 0x000fe4000f8e00ff */
[----:B------:R-:W-:-:S04]  /*1e30*/  IMAD.MOV.U32 R14, RZ, RZ, R5 ;  /* 0x000000ffff0e7224 */ /* 0x000fc800078e0005 */
        /* <DEDUP_REMOVED lines=9> */
[----:B------:R-:W-:Y:S01]  /*1ed0*/  IMAD.X R19, RZ, RZ, ~R13, P0 ;  /* 0x000000ffff137224 */ /* 0x000fe200000e0e0d */
[----:B------:R-:W-:-:S03]  /*1ee0*/  MOV R13, R6 ;  /* 0x00000006000d7202 */ /* 0x000fc60000000f00 */
[-C--:B------:R-:W-:Y:S02]  /*1ef0*/  IMAD R15, R7, R19.reuse, RZ ;  /* 0x00000013070f7224 */ /* 0x080fe400078e02ff */
[----:B------:R-:W-:-:S04]  /*1f00*/  IMAD.WIDE.U32 R12, P0, R6, R19, R12 ;  /* 0x00000013060c7225 */ /* 0x000fc8000780000c */
[----:B------:R-:W-:-:S04]  /*1f10*/  IMAD.HI.U32 R11, R7, R19, RZ ;  /* 0x00000013070b7227 */ /* 0x000fc800078e00ff */
[----:B------:R-:W-:-:S04]  /*1f20*/  IMAD.HI.U32 R12, P1, R7, R17, R12 ;  /* 0x00000011070c7227 */ /* 0x000fc8000782000c */
[----:B------:R-:W-:Y:S01]  /*1f30*/  IMAD.X R11, R11, 0x1, R7, P0 ;  /* 0x000000010b0b7824 */ /* 0x000fe200000e0607 */
[----:B------:R-:W-:-:S04]  /*1f40*/  IADD3 R13, P2, PT, R15, R12, RZ ;  /* 0x0000000c0f0d7210 */ /* 0x000fc80007f5e0ff */
[----:B------:R-:W-:Y:S01]  /*1f50*/  IADD3.X R11, PT, PT, RZ, RZ, R11, P2, P1 ;  /* 0x000000ffff0b7210 */ /* 0x000fe200017e240b */
[----:B------:R-:W-:-:S04]  /*1f60*/  IMAD.WIDE.U32 R6, R13, R5, RZ ;  /* 0x000000050d067225 */ /* 0x000fc800078e00ff */
[----:B------:R-:W-:Y:S01]  /*1f70*/  IMAD R12, R13, UR4, R7 ;  /* 0x000000040d0c7c24 */ /* 0x000fe2000f8e0207 */
[----:B------:R-:W-:-:S03]  /*1f80*/  IADD3 R7, P0, PT, RZ, -R6, RZ ;  /* 0x80000006ff077210 */ /* 0x000fc60007f1e0ff */
[----:B------:R-:W-:Y:S02]  /*1f90*/  IMAD R6, R11, R5, R12 ;  /* 0x000000050b067224 */ /* 0x000fe400078e020c */
[----:B------:R-:W-:-:S04]  /*1fa0*/  IMAD.HI.U32 R12, R13, R7, RZ ;  /* 0x000000070d0c7227 */ /* 0x000fc800078e00ff */
[----:B------:R-:W-:-:S04]  /*1fb0*/  IMAD.X R6, RZ, RZ, ~R6, P0 ;  /* 0x000000ffff067224 */ /* 0x000fc800000e0e06 */
        /* <DEDUP_REMOVED lines=15> */
[----:B------:R-:W-:-:S03]  /*20b0*/  IMAD.WIDE.U32 R6, R12, R5, RZ ;  /* 0x000000050c067225 */ /* 0x000fc600078e00ff */
[----:B------:R-:W-:Y:S01]  /*20c0*/  IADD3.X R14, PT, PT, RZ, R11, RZ, P1, !PT ;  /* 0x0000000bff0e7210 */ /* 0x000fe20000ffe4ff */
[----:B------:R-:W-:Y:S01]  /*20d0*/  IMAD R7, R12, UR4, R7 ;  /* 0x000000040c077c24 */ /* 0x000fe2000f8e0207 */
[----:B------:R-:W-:Y:S02]  /*20e0*/  IADD3 R16, P1, PT, -R6, R9, RZ ;  /* 0x0000000906107210 */ /* 0x000fe40007f3e1ff */
[----:B------:R-:W-:Y:S01]  /*20f0*/  IADD3 R9, P2, PT, R12, 0x1, RZ ;  /* 0x000000010c097810 */ /* 0x000fe20007f5e0ff */
[-C--:B------:R-:W-:Y:S01]  /*2100*/  IMAD R7, R14, R5.reuse, R7 ;  /* 0x000000050e077224 */ /* 0x080fe200078e0207 */
[----:B------:R-:W-:-:S03]  /*2110*/  ISETP.GE.U32.AND P0, PT, R16, R5, PT ;  /* 0x000000051000720c */ /* 0x000fc60003f06070 */
[----:B------:R-:W-:Y:S01]  /*2120*/  IMAD.X R11, R10, 0x1, ~R7, P1 ;  /* 0x000000010a0b7824 */ /* 0x000fe200008e0e07 */
[----:B------:R-:W-:Y:S01]  /*2130*/  IADD3 R6, P1, PT, -R5, R16, RZ ;  /* 0x0000001005067210 */ /* 0x000fe20007f3e1ff */
[----:B------:R-:W-:-:S03]  /*2140*/  IMAD.X R7, RZ, RZ, R14, P2 ;  /* 0x000000ffff077224 */ /* 0x000fc600010e060e */
[C---:B------:R-:W-:Y:S02]  /*2150*/  ISETP.GE.U32.AND.EX P0, PT, R11.reuse, UR4, PT, P0 ;  /* 0x000000040b007c0c */ /* 0x040fe4000bf06100 */
[----:B------:R-:W-:Y:S02]  /*2160*/  IADD3.X R10, PT, PT, R11, ~UR4, RZ, P1, !PT ;  /* 0x800000040b0a7c10 */ /* 0x000fe40008ffe4ff */
[----:B------:R-:W-:Y:S02]  /*2170*/  SEL R6, R6, R16, P0 ;  /* 0x0000001006067207 */ /* 0x000fe40000000000 */
[----:B------:R-:W-:Y:S02]  /*2180*/  SEL R9, R9, R12, P0 ;  /* 0x0000000c09097207 */ /* 0x000fe40000000000 */
[----:B------:R-:W-:Y:S02]  /*2190*/  SEL R10, R10, R11, P0 ;  /* 0x0000000b0a0a7207 */ /* 0x000fe40000000000 */
[----:B------:R-:W-:-:S02]  /*21a0*/  SEL R14, R7, R14, P0 ;  /* 0x0000000e070e7207 */ /* 0x000fc40000000000 */
[----:B------:R-:W-:Y:S02]  /*21b0*/  ISETP.GE.U32.AND P0, PT, R6, R5, PT ;  /* 0x000000050600720c */ /* 0x000fe40003f06070 */
[----:B------:R-:W-:Y:S02]  /*21c0*/  IADD3 R6, P2, PT, R9, 0x1, RZ ;  /* 0x0000000109067810 */ /* 0x000fe40007f5e0ff */
[----:B------:R-:W-:Y:S02]  /*21d0*/  ISETP.GE.U32.AND.EX P0, PT, R10, UR4, PT, P0 ;  /* 0x000000040a007c0c */ /* 0x000fe4000bf06100 */
[----:B------:R-:W-:Y:S01]  /*21e0*/  ISETP.NE.U32.AND P1, PT, R5, RZ, PT ;  /* 0x000000ff0500720c */ /* 0x000fe20003f25070 */
[----:B------:R-:W-:Y:S01]  /*21f0*/  IMAD.X R7, RZ, RZ, R14, P2 ;  /* 0x000000ffff077224 */ /* 0x000fe200010e060e */
[----:B------:R-:W-:Y:S01]  /*2200*/  SEL R6, R6, R9, P0 ;  /* 0x0000000906067207 */ /* 0x000fe20000000000 */
[----:B------:R-:W-:Y:S01]  /*2210*/  IMAD.MOV.U32 R9, RZ, RZ, 0x0 ;  /* 0x00000000ff097424 */ /* 0x000fe200078e00ff */
[----:B------:R-:W-:-:S02]  /*2220*/  ISETP.NE.AND.EX P1, PT, RZ, UR4, PT, P1 ;  /* 0x00000004ff007c0c */ /* 0x000fc4000bf25310 */
[----:B------:R-:W-:Y:S02]  /*2230*/  SEL R7, R7, R14, P0 ;  /* 0x0000000e07077207 */ /* 0x000fe40000000000 */
[----:B------:R-:W-:Y:S02]  /*2240*/  SEL R6, R6, 0xffffffff, P1 ;  /* 0xffffffff06067807 */ /* 0x000fe40000800000 */
[----:B------:R-:W-:Y:S01]  /*2250*/  SEL R7, R7, 0xffffffff, P1 ;  /* 0xffffffff07077807 */ /* 0x000fe20000800000 */
[----:B------:R-:W-:Y:S06]  /*2260*/  RET.REL.NODEC R8 `(_ZN3cub18CUB_300001_SM_10006detail9transform16transform_kernelINS2_10policy_hubILb0EN4cuda3std3__45tupleIJN6thrust24THRUST_300001_SM_1000_NS6detail15normal_iteratorINSA_10device_ptrIKfEEEENSC_INSD_IfEEEEEEEE10policy1000EiNS7_4plusIfEESI_JPSE_PfEEEvT0_iT1_T2_DpNS2_10kernel_argIT3_EE) ;  /* 0xffffffdc08647950 */ /* 0x000fec0003c3ffff */
.L_x_53:
        /* <DEDUP_REMOVED lines=9> */
.L_x_57:


//--------------------- .text._ZN3cub18CUB_300001_SM_10006detail11EmptyKernelIvEEvv --------------------------
	.section	.text._ZN3cub18CUB_300001_SM_10006detail11EmptyKernelIvEEvv,"ax",@progbits
	.align	128
        .global         _ZN3cub18CUB_300001_SM_10006detail11EmptyKernelIvEEvv
        .type           _ZN3cub18CUB_300001_SM_10006detail11EmptyKernelIvEEvv,@function
        .size           _ZN3cub18CUB_300001_SM_10006detail11EmptyKernelIvEEvv,(.L_x_60 - _ZN3cub18CUB_300001_SM_10006detail11EmptyKernelIvEEvv)
        .other          _ZN3cub18CUB_300001_SM_10006detail11EmptyKernelIvEEvv,@"STO_CUDA_ENTRY STV_DEFAULT"
_ZN3cub18CUB_300001_SM_10006detail11EmptyKernelIvEEvv:
.text._ZN3cub18CUB_300001_SM_10006detail11EmptyKernelIvEEvv:
[----:B------:R-:W-:Y:S01]  /*0000*/  LDC R1, c[0x0][0x37c] ;  /* 0x0000df00ff017b82 */ /* 0x000fe20000000800 */
[----:B------:R-:W-:Y:S05]  /*0010*/  EXIT ;  /* 0x000000000000794d */ /* 0x000fea0003800000 */
.L_x_54:
        /* <DEDUP_REMOVED lines=14> */
.L_x_60:


//--------------------- .text._Z14compadd_kernelPfS_i --------------------------
	.section	.text._Z14compadd_kernelPfS_i,"ax",@progbits
	.align	128
        .global         _Z14compadd_kernelPfS_i
        .type           _Z14compadd_kernelPfS_i,@function
        .size           _Z14compadd_kernelPfS_i,(.L_x_61 - _Z14compadd_kernelPfS_i)
        .other          _Z14compadd_kernelPfS_i,@"STO_CUDA_ENTRY STV_DEFAULT"
_Z14compadd_kernelPfS_i:
.text._Z14compadd_kernelPfS_i:
[----:B------:R-:W-:Y:S01]  /*0000*/  LDC R1, c[0x0][0x37c] ;  /* 0x0000df00ff017b82 */ /* 0x000fe20000000800 */
[----:B------:R-:W0:Y:S07]  /*0010*/  S2R R3, SR_TID.X ;  /* 0x0000000000037919 */ /* 0x000e2e0000002100 */
[----:B------:R-:W0:Y:S01]  /*0020*/  LDC R0, c[0x0][0x360] ;  /* 0x0000d800ff007b82 */ /* 0x000e220000000800 */
[----:B------:R-:W1:Y:S01]  /*0030*/  S2R R5, SR_TID.Y ;  /* 0x0000000000057919 */ /* 0x000e620000002200 */
[----:B------:R-:W2:Y:S06]  /*0040*/  S2R R7, SR_CTAID.Z ;  /* 0x0000000000077919 */ /* 0x000eac0000002700 */
[----:B------:R-:W0:Y:S08]  /*0050*/  S2UR UR4, SR_CTAID.X ;  /* 0x00000000000479c3 */ /* 0x000e300000002500 */
[----:B------:R-:W1:Y:S08]  /*0060*/  S2UR UR5, SR_CTAID.Y ;  /* 0x00000000000579c3 */ /* 0x000e700000002600 */
[----:B------:R-:W1:Y:S01]  /*0070*/  LDC R6, c[0x0][0x364] ;  /* 0x0000d900ff067b82 */ /* 0x000e620000000800 */
[----:B0-----:R-:W-:-:S05]  /*0080*/  IMAD R0, R0, UR4, R3 ;  /* 0x0000000400007c24 */ /* 0x001fca000f8e0203 */
[----:B------:R-:W-:Y:S01]  /*0090*/  ISETP.GT.AND P0, PT, R0, 0x17f, PT ;  /* 0x0000017f0000780c */ /* 0x000fe20003f04270 */
[----:B-1----:R-:W-:-:S05]  /*00a0*/  IMAD R6, R6, UR5, R5 ;  /* 0x0000000506067c24 */ /* 0x002fca000f8e0205 */
[----:B--2---:R-:W-:-:S04]  /*00b0*/  VIMNMX.U32 R2, PT, PT, R6, R7, !PT ;  /* 0x0000000706027248 */ /* 0x004fc80007fe0000 */
[----:B------:R-:W-:-:S13]  /*00c0*/  ISETP.GT.U32.OR P0, PT, R2, 0x17f, P0 ;  /* 0x0000017f0200780c */ /* 0x000fda0000704470 */
[----:B------:R-:W-:Y:S05]  /*00d0*/  @P0 EXIT ;  /* 0x000000000000094d */ /* 0x000fea0003800000 */
[----:B------:R-:W0:Y:S01]  /*00e0*/  LDC.64 R2, c[0x0][0x388] ;  /* 0x0000e200ff027b82 */ /* 0x000e220000000a00 */
[----:B------:R-:W1:Y:S01]  /*00f0*/  LDCU.64 UR4, c[0x0][0x358] ;  /* 0x00006b00ff0477ac */ /* 0x000e620008000a00 */
[----:B------:R-:W-:-:S04]  /*0100*/  IMAD R7, R7, 0x24000, R0 ;  /* 0x0002400007077824 */ /* 0x000fc800078e0200 */
[----:B------:R-:W-:Y:S02]  /*0110*/  IMAD R7, R6, 0x180, R7 ;  /* 0x0000018006077824 */ /* 0x000fe400078e0207 */
[----:B------:R-:W2:Y:S02]  /*0120*/  LDC.64 R4, c[0x0][0x380] ;  /* 0x0000e000ff047b82 */ /* 0x000ea40000000a00 */
[----:B0-----:R-:W-:-:S06]  /*0130*/  IMAD.WIDE R2, R7, 0x4, R2 ;  /* 0x0000000407027825 */ /* 0x001fcc00078e0202 */
[----:B-1----:R-:W3:Y:S01]  /*0140*/  LDG.E.CONSTANT R2, desc[UR4][R2.64] ;  /* 0x0000000402027981 */ /* 0x002ee2000c1e9900 */
[----:B--2---:R-:W-:-:S05]  /*0150*/  IMAD.WIDE R4, R7, 0x4, R4 ;  /* 0x0000000407047825 */ /* 0x004fca00078e0204 */
[----:B------:R-:W3:Y:S02]  /*0160*/  LDG.E R7, desc[UR4][R4.64] ;  /* 0x0000000404077981 */ /* 0x000ee4000c1e1900 */
[----:B---3--:R-:W-:-:S05]  /*0170*/  FADD R7, R2, R7 ;  /* 0x0000000702077221 */ /* 0x008fca0000000000 */
[----:B------:R-:W-:Y:S01]  /*0180*/  STG.E desc[UR4][R4.64], R7 ;  /* 0x0000000704007986 */ /* 0x000fe2000c101904 */
[----:B------:R-:W-:Y:S05]  /*0190*/  EXIT ;  /* 0x000000000000794d */ /* 0x000fea0003800000 */
.L_x_55:
        /* <DEDUP_REMOVED lines=14> */
.L_x_61:


//--------------------- .nv.shared._ZN3cub18CUB_300001_SM_10006detail9transform16transform_kernelINS2_10policy_hubILb0EN4cuda3std3__45tupleIJN6thrust24THRUST_300001_SM_1000_NS6detail15normal_iteratorINSA_10device_ptrIKfEEEENSC_INSD_IfEEEEEEEE10policy1000ElNS7_4plusIfEESI_JPSE_PfEEEvT0_iT1_T2_DpNS2_10kernel_argIT3_EE --------------------------
	.section	.nv.shared._ZN3cub18CUB_300001_SM_10006detail9transform16transform_kernelINS2_10policy_hubILb0EN4cuda3std3__45tupleIJN6thrust24THRUST_300001_SM_1000_NS6detail15normal_iteratorINSA_10device_ptrIKfEEEENSC_INSD_IfEEEEEEEE10policy1000ElNS7_4plusIfEESI_JPSE_PfEEEvT0_iT1_T2_DpNS2_10kernel_argIT3_EE,"aw",@nobits
	.sectionflags	@""
	.align	128
.nv.shared._ZN3cub18CUB_300001_SM_10006detail9transform16transform_kernelINS2_10policy_hubILb0EN4cuda3std3__45tupleIJN6thrust24THRUST_300001_SM_1000_NS6detail15normal_iteratorINSA_10device_ptrIKfEEEENSC_INSD_IfEEEEEEEE10policy1000ElNS7_4plusIfEESI_JPSE_PfEEEvT0_iT1_T2_DpNS2_10kernel_argIT3_EE:
	.zero		1152


//--------------------- .nv.shared.reserved.0     --------------------------
	.section	.nv.shared.reserved.0,"aw",@nobits
	.weak		__nv_reservedSMEM_offset_0_alias
	.size		__nv_reservedSMEM_offset_0_alias, 0, 64
	.other		__nv_reservedSMEM_offset_0_alias,@"STO_CUDA_RESERVED_SHARED STV_DEFAULT"
__nv_reservedSMEM_offset_0_alias:
	.zero		0
	.zero		64


//--------------------- .nv.global                --------------------------
	.section	.nv.global,"aw",@nobits
.nv.global:
	.type		_ZN34_INTERNAL_d22b99c9_4_k_cu_328fda246thrust24THRUST_300001_SM_1000_NS3seqE,@object
	.size		_ZN34_INTERNAL_d22b99c9_4_k_cu_328fda246thrust24THRUST_300001_SM_1000_NS3seqE,(_ZN34_INTERNAL_d22b99c9_4_k_cu_328fda244cuda3std3__48in_placeE - _ZN34_INTERNAL_d22b99c9_4_k_cu_328fda246thrust24THRUST_300001_SM_1000_NS3seqE)
_ZN34_INTERNAL_d22b99c9_4_k_cu_328fda246thrust24THRUST_300001_SM_1000_NS3seqE:
	.zero		1
	.type		_ZN34_INTERNAL_d22b99c9_4_k_cu_328fda244cuda3std3__48in_placeE,@object
	.size		_ZN34_INTERNAL_d22b99c9_4_k_cu_328fda244cuda3std3__48in_placeE,(_ZN34_INTERNAL_d22b99c9_4_k_cu_328fda244cuda3std6ranges3__45__cpo4sizeE - _ZN34_INTERNAL_d22b99c9_4_k_cu_328fda244cuda3std3__48in_placeE)
_ZN34_INTERNAL_d22b99c9_4_k_cu_328fda244cuda3std3__48in_placeE:
	.zero		1
	.type		_ZN34_INTERNAL_d22b99c9_4_k_cu_328fda244cuda3std6ranges3__45__cpo4sizeE,@object
	.size		_ZN34_INTERNAL_d22b99c9_4_k_cu_328fda244cuda3std6ranges3__45__cpo4sizeE,(_ZN34_INTERNAL_d22b99c9_4_k_cu_328fda246thrust24THRUST_300001_SM_1000_NS12placeholders2_3E - _ZN34_INTERNAL_d22b99c9_4_k_cu_328fda244cuda3std6ranges3__45__cpo4sizeE)
_ZN34_INTERNAL_d22b99c9_4_k_cu_328fda244cuda3std6ranges3__45__cpo4sizeE:
	.zero		1
	.type		_ZN34_INTERNAL_d22b99c9_4_k_cu_328fda246thrust24THRUST_300001_SM_1000_NS12placeholders2_3E,@object
	.size		_ZN34_INTERNAL_d22b99c9_4_k_cu_328fda246thrust24THRUST_300001_SM_1000_NS12placeholders2_3E,(_ZN34_INTERNAL_d22b99c9_4_k_cu_328fda244cuda3std3__45__cpo6cbeginE - _ZN34_INTERNAL_d22b99c9_4_k_cu_328fda246thrust24THRUST_300001_SM_1000_NS12placeholders2_3E)
_ZN34_INTERNAL_d22b99c9_4_k_cu_328fda246thrust24THRUST_300001_SM_1000_NS12placeholders2_3E:
	.zero		1
	.type		_ZN34_INTERNAL_d22b99c9_4_k_cu_328fda244cuda3std3__45__cpo6cbeginE,@object
	.size		_ZN34_INTERNAL_d22b99c9_4_k_cu_328fda244cuda3std3__45__cpo6cbeginE,(_ZN34_INTERNAL_d22b99c9_4_k_cu_328fda244cuda3std6ranges3__45__cpo6cbeginE - _ZN34_INTERNAL_d22b99c9_4_k_cu_328fda244cuda3std3__45__cpo6cbeginE)
_ZN34_INTERNAL_d22b99c9_4_k_cu_328fda244cuda3std3__45__cpo6cbeginE:
	.zero		1
	.type		_ZN34_INTERNAL_d22b99c9_4_k_cu_328fda244cuda3std6ranges3__45__cpo6cbeginE,@object
	.size		_ZN34_INTERNAL_d22b99c9_4_k_cu_328fda244cuda3std6ranges3__45__cpo6cbeginE,(_ZN34_INTERNAL_d22b99c9_4_k_cu_328fda246thrust24THRUST_300001_SM_1000_NS12placeholders2_7E - _ZN34_INTERNAL_d22b99c9_4_k_cu_328fda244cuda3std6ranges3__45__cpo6cbeginE)
_ZN34_INTERNAL_d22b99c9_4_k_cu_328fda244cuda3std6ranges3__45__cpo6cbeginE:
	.zero		1
	.type		_ZN34_INTERNAL_d22b99c9_4_k_cu_328fda246thrust24THRUST_300001_SM_1000_NS12placeholders2_7E,@object
	.size		_ZN34_INTERNAL_d22b99c9_4_k_cu_328fda246thrust24THRUST_300001_SM_1000_NS12placeholders2_7E,(_ZN34_INTERNAL_d22b99c9_4_k_cu_328fda244cuda3std3__45__cpo7crbeginE - _ZN34_INTERNAL_d22b99c9_4_k_cu_328fda246thrust24THRUST_300001_SM_1000_NS12placeholders2_7E)
_ZN34_INTERNAL_d22b99c9_4_k_cu_328fda246thrust24THRUST_300001_SM_1000_NS12placeholders2_7E:
	.zero		1
	.type		_ZN34_INTERNAL_d22b99c9_4_k_cu_328fda244cuda3std3__45__cpo7crbeginE,@object
	.size		_ZN34_INTERNAL_d22b99c9_4_k_cu_328fda244cuda3std3__45__cpo7crbeginE,(_ZN34_INTERNAL_d22b99c9_4_k_cu_328fda244cuda3std6ranges3__45__cpo4nextE - _ZN34_INTERNAL_d22b99c9_4_k_cu_328fda244cuda3std3__45__cpo7crbeginE)
_ZN34_INTERNAL_d22b99c9_4_k_cu_328fda244cuda3std3__45__cpo7crbeginE:
	.zero		1
	.type		_ZN34_INTERNAL_d22b99c9_4_k_cu_328fda244cuda3std6ranges3__45__cpo4nextE,@object
	.size		_ZN34_INTERNAL_d22b99c9_4_k_cu_328fda244cuda3std6ranges3__45__cpo4nextE,(_ZN34_INTERNAL_d22b99c9_4_k_cu_328fda244cuda3std6ranges3__45__cpo4swapE - _ZN34_INTERNAL_d22b99c9_4_k_cu_328fda244cuda3std6ranges3__45__cpo4nextE)
_ZN34_INTERNAL_d22b99c9_4_k_cu_328fda244cuda3std6ranges3__45__cpo4nextE:
	.zero		1
	.type		_ZN34_INTERNAL_d22b99c9_4_k_cu_328fda244cuda3std6ranges3__45__cpo4swapE,@object
	.size		_ZN34_INTERNAL_d22b99c9_4_k_cu_328fda244cuda3std6ranges3__45__cpo4swapE,(_ZN34_INTERNAL_d22b99c9_4_k_cu_328fda246thrust24THRUST_300001_SM_1000_NS8cuda_cub10par_nosyncE - _ZN34_INTERNAL_d22b99c9_4_k_cu_328fda244cuda3std6ranges3__45__cpo4swapE)
_ZN34_INTERNAL_d22b99c9_4_k_cu_328fda244cuda3std6ranges3__45__cpo4swapE:
	.zero		1
	.type		_ZN34_INTERNAL_d22b99c9_4_k_cu_328fda246thrust24THRUST_300001_SM_1000_NS8cuda_cub10par_nosyncE,@object
	.size		_ZN34_INTERNAL_d22b99c9_4_k_cu_328fda246thrust24THRUST_300001_SM_1000_NS8cuda_cub10par_nosyncE,(_ZN34_INTERNAL_d22b99c9_4_k_cu_328fda246thrust24THRUST_300001_SM_1000_NS12placeholders2_9E - _ZN34_INTERNAL_d22b99c9_4_k_cu_328fda246thrust24THRUST_300001_SM_1000_NS8cuda_cub10par_nosyncE)
_ZN34_INTERNAL_d22b99c9_4_k_cu_328fda246thrust24THRUST_300001_SM_1000_NS8cuda_cub10par_nosyncE:
	.zero		1
	.type		_ZN34_INTERNAL_d22b99c9_4_k_cu_328fda246thrust24THRUST_300001_SM_1000_NS12placeholders2_9E,@object
	.size		_ZN34_INTERNAL_d22b99c9_4_k_cu_328fda246thrust24THRUST_300001_SM_1000_NS12placeholders2_9E,(_ZN34_INTERNAL_d22b99c9_4_k_cu_328fda244cuda3std3__436_GLOBAL__N__d22b99c9_4_k_cu_328fda246ignoreE - _ZN34_INTERNAL_d22b99c9_4_k_cu_328fda246thrust24THRUST_300001_SM_1000_NS12placeholders2_9E)
_ZN34_INTERNAL_d22b99c9_4_k_cu_328fda246thrust24THRUST_300001_SM_1000_NS12placeholders2_9E:
	.zero		1
	.type		_ZN34_INTERNAL_d22b99c9_4_k_cu_328fda244cuda3std3__436_GLOBAL__N__d22b99c9_4_k_cu_328fda246ignoreE,@object
	.size		_ZN34_INTERNAL_d22b99c9_4_k_cu_328fda244cuda3std3__436_GLOBAL__N__d22b99c9_4_k_cu_328fda246ignoreE,(_ZN34_INTERNAL_d22b99c9_4_k_cu_328fda244cuda3std6ranges3__45__cpo4dataE - _ZN34_INTERNAL_d22b99c9_4_k_cu_328fda244cuda3std3__436_GLOBAL__N__d22b99c9_4_k_cu_328fda246ignoreE)
_ZN34_INTERNAL_d22b99c9_4_k_cu_328fda244cuda3std3__436_GLOBAL__N__d22b99c9_4_k_cu_328fda246ignoreE:
	.zero		1
	.type		_ZN34_INTERNAL_d22b99c9_4_k_cu_328fda244cuda3std6ranges3__45__cpo4dataE,@object
	.size		_ZN34_INTERNAL_d22b99c9_4_k_cu_328fda244cuda3std6ranges3__45__cpo4dataE,(_ZN34_INTERNAL_d22b99c9_4_k_cu_328fda246thrust24THRUST_300001_SM_1000_NS12placeholders2_1E - _ZN34_INTERNAL_d22b99c9_4_k_cu_328fda244cuda3std6ranges3__45__cpo4dataE)
_ZN34_INTERNAL_d22b99c9_4_k_cu_328fda244cuda3std6ranges3__45__cpo4dataE:
	.zero		1
	.type		_ZN34_INTERNAL_d22b99c9_4_k_cu_328fda246thrust24THRUST_300001_SM_1000_NS12placeholders2_1E,@object
	.size		_ZN34_INTERNAL_d22b99c9_4_k_cu_328fda246thrust24THRUST_300001_SM_1000_NS12placeholders2_1E,(_ZN34_INTERNAL_d22b99c9_4_k_cu_328fda244cuda3std3__45__cpo5beginE - _ZN34_INTERNAL_d22b99c9_4_k_cu_328fda246thrust24THRUST_300001_SM_1000_NS12placeholders2_1E)
_ZN34_INTERNAL_d22b99c9_4_k_cu_328fda246thrust24THRUST_300001_SM_1000_NS12placeholders2_1E:
	.zero		1
	.type		_ZN34_INTERNAL_d22b99c9_4_k_cu_328fda244cuda3std3__45__cpo5beginE,@object
	.size		_ZN34_INTERNAL_d22b99c9_4_k_cu_328fda244cuda3std3__45__cpo5beginE,(_ZN34_INTERNAL_d22b99c9_4_k_cu_328fda244cuda3std6ranges3__45__cpo5beginE - _ZN34_INTERNAL_d22b99c9_4_k_cu_328fda244cuda3std3__45__cpo5beginE)
_ZN34_INTERNAL_d22b99c9_4_k_cu_328fda244cuda3std3__45__cpo5beginE:
	.zero		1
	.type		_ZN34_INTERNAL_d22b99c9_4_k_cu_328fda244cuda3std6ranges3__45__cpo5beginE,@object
	.size		_ZN34_INTERNAL_d22b99c9_4_k_cu_328fda244cuda3std6ranges3__45__cpo5beginE,(_ZN34_INTERNAL_d22b99c9_4_k_cu_328fda246thrust24THRUST_300001_SM_1000_NS12placeholders2_5E - _ZN34_INTERNAL_d22b99c9_4_k_cu_328fda244cuda3std6ranges3__45__cpo5beginE)
_ZN34_INTERNAL_d22b99c9_4_k_cu_328fda244cuda3std6ranges3__45__cpo5beginE:
	.zero		1
	.type		_ZN34_INTERNAL_d22b99c9_4_k_cu_328fda246thrust24THRUST_300001_SM_1000_NS12placeholders2_5E,@object
	.size		_ZN34_INTERNAL_d22b99c9_4_k_cu_328fda246thrust24THRUST_300001_SM_1000_NS12placeholders2_5E,(_ZN34_INTERNAL_d22b99c9_4_k_cu_328fda244cuda3std3__45__cpo6rbeginE - _ZN34_INTERNAL_d22b99c9_4_k_cu_328fda246thrust24THRUST_300001_SM_1000_NS12placeholders2_5E)
_ZN34_INTERNAL_d22b99c9_4_k_cu_328fda246thrust24THRUST_300001_SM_1000_NS12placeholders2_5E:
	.zero		1
	.type		_ZN34_INTERNAL_d22b99c9_4_k_cu_328fda244cuda3std3__45__cpo6rbeginE,@object
	.size		_ZN34_INTERNAL_d22b99c9_4_k_cu_328fda244cuda3std3__45__cpo6rbeginE,(_ZN34_INTERNAL_d22b99c9_4_k_cu_328fda244cuda3std6ranges3__45__cpo7advanceE - _ZN34_INTERNAL_d22b99c9_4_k_cu_328fda244cuda3std3__45__cpo6rbeginE)
_ZN34_INTERNAL_d22b99c9_4_k_cu_328fda244cuda3std3__45__cpo6rbeginE:
	.zero		1
	.type		_ZN34_INTERNAL_d22b99c9_4_k_cu_328fda244cuda3std6ranges3__45__cpo7advanceE,@object
	.size		_ZN34_INTERNAL_d22b99c9_4_k_cu_328fda244cuda3std6ranges3__45__cpo7advanceE,(_ZN34_INTERNAL_d22b99c9_4_k_cu_328fda244cuda3std3__47nulloptE - _ZN34_INTERNAL_d22b99c9_4_k_cu_328fda244cuda3std6ranges3__45__cpo7advanceE)
_ZN34_INTERNAL_d22b99c9_4_k_cu_328fda244cuda3std6ranges3__45__cpo7advanceE:
	.zero		1
	.type		_ZN34_INTERNAL_d22b99c9_4_k_cu_328fda244cuda3std3__47nulloptE,@object
	.size		_ZN34_INTERNAL_d22b99c9_4_k_cu_328fda244cuda3std3__47nulloptE,(_ZN34_INTERNAL_d22b99c9_4_k_cu_328fda244cuda3std6ranges3__45__cpo8distanceE - _ZN34_INTERNAL_d22b99c9_4_k_cu_328fda244cuda3std3__47nulloptE)
_ZN34_INTERNAL_d22b99c9_4_k_cu_328fda244cuda3std3__47nulloptE:
	.zero		1
	.type		_ZN34_INTERNAL_d22b99c9_4_k_cu_328fda244cuda3std6ranges3__45__cpo8distanceE,@object
	.size		_ZN34_INTERNAL_d22b99c9_4_k_cu_328fda244cuda3std6ranges3__45__cpo8distanceE,(_ZN34_INTERNAL_d22b99c9_4_k_cu_328fda246thrust24THRUST_300001_SM_1000_NS12placeholders3_10E - _ZN34_INTERNAL_d22b99c9_4_k_cu_328fda244cuda3std6ranges3__45__cpo8distanceE)
_ZN34_INTERNAL_d22b99c9_4_k_cu_328fda244cuda3std6ranges3__45__cpo8distanceE:
	.zero		1
	.type		_ZN34_INTERNAL_d22b99c9_4_k_cu_328fda246thrust24THRUST_300001_SM_1000_NS12placeholders3_10E,@object
	.size		_ZN34_INTERNAL_d22b99c9_4_k_cu_328fda246thrust24THRUST_300001_SM_1000_NS12placeholders3_10E,(_ZN34_INTERNAL_d22b99c9_4_k_cu_328fda244cuda3std3__419piecewise_constructE - _ZN34_INTERNAL_d22b99c9_4_k_cu_328fda246thrust24THRUST_300001_SM_1000_NS12placeholders3_10E)
_ZN34_INTERNAL_d22b99c9_4_k_cu_328fda246thrust24THRUST_300001_SM_1000_NS12placeholders3_10E:
	.zero		1
	.type		_ZN34_INTERNAL_d22b99c9_4_k_cu_328fda244cuda3std3__419piecewise_constructE,@object
	.size		_ZN34_INTERNAL_d22b99c9_4_k_cu_328fda244cuda3std3__419piecewise_constructE,(_ZN34_INTERNAL_d22b99c9_4_k_cu_328fda244cuda3std6ranges3__45__cpo5cdataE - _ZN34_INTERNAL_d22b99c9_4_k_cu_328fda244cuda3std3__419piecewise_constructE)
_ZN34_INTERNAL_d22b99c9_4_k_cu_328fda244cuda3std3__419piecewise_constructE:
	.zero		1
	.type		_ZN34_INTERNAL_d22b99c9_4_k_cu_328fda244cuda3std6ranges3__45__cpo5cdataE,@object
	.size		_ZN34_INTERNAL_d22b99c9_4_k_cu_328fda244cuda3std6ranges3__45__cpo5cdataE,(_ZN34_INTERNAL_d22b99c9_4_k_cu_328fda246thrust24THRUST_300001_SM_1000_NS12placeholders2_2E - _ZN34_INTERNAL_d22b99c9_4_k_cu_328fda244cuda3std6ranges3__45__cpo5cdataE)
_ZN34_INTERNAL_d22b99c9_4_k_cu_328fda244cuda3std6ranges3__45__cpo5cdataE:
	.zero		1
	.type		_ZN34_INTERNAL_d22b99c9_4_k_cu_328fda246thrust24THRUST_300001_SM_1000_NS12placeholders2_2E,@object
	.size		_ZN34_INTERNAL_d22b99c9_4_k_cu_328fda246thrust24THRUST_300001_SM_1000_NS12placeholders2_2E,(_ZN34_INTERNAL_d22b99c9_4_k_cu_328fda244cuda3std3__45__cpo3endE - _ZN34_INTERNAL_d22b99c9_4_k_cu_328fda246thrust24THRUST_300001_SM_1000_NS12placeholders2_2E)
_ZN34_INTERNAL_d22b99c9_4_k_cu_328fda246thrust24THRUST_300001_SM_1000_NS12placeholders2_2E:
	.zero		1
	.type		_ZN34_INTERNAL_d22b99c9_4_k_cu_328fda244cuda3std3__45__cpo3endE,@object
	.size		_ZN34_INTERNAL_d22b99c9_4_k_cu_328fda244cuda3std3__45__cpo3endE,(_ZN34_INTERNAL_d22b99c9_4_k_cu_328fda244cuda3std6ranges3__45__cpo3endE - _ZN34_INTERNAL_d22b99c9_4_k_cu_328fda244cuda3std3__45__cpo3endE)
_ZN34_INTERNAL_d22b99c9_4_k_cu_328fda244cuda3std3__45__cpo3endE:
	.zero		1
	.type		_ZN34_INTERNAL_d22b99c9_4_k_cu_328fda244cuda3std6ranges3__45__cpo3endE,@object
	.size		_ZN34_INTERNAL_d22b99c9_4_k_cu_328fda244cuda3std6ranges3__45__cpo3endE,(_ZN34_INTERNAL_d22b99c9_4_k_cu_328fda246thrust24THRUST_300001_SM_1000_NS12placeholders2_6E - _ZN34_INTERNAL_d22b99c9_4_k_cu_328fda244cuda3std6ranges3__45__cpo3endE)
_ZN34_INTERNAL_d22b99c9_4_k_cu_328fda244cuda3std6ranges3__45__cpo3endE:
	.zero		1
	.type		_ZN34_INTERNAL_d22b99c9_4_k_cu_328fda246thrust24THRUST_300001_SM_1000_NS12placeholders2_6E,@object
	.size		_ZN34_INTERNAL_d22b99c9_4_k_cu_328fda246thrust24THRUST_300001_SM_1000_NS12placeholders2_6E,(_ZN34_INTERNAL_d22b99c9_4_k_cu_328fda244cuda3std3__45__cpo4rendE - _ZN34_INTERNAL_d22b99c9_4_k_cu_328fda246thrust24THRUST_300001_SM_1000_NS12placeholders2_6E)
_ZN34_INTERNAL_d22b99c9_4_k_cu_328fda246thrust24THRUST_300001_SM_1000_NS12placeholders2_6E:
	.zero		1
	.type		_ZN34_INTERNAL_d22b99c9_4_k_cu_328fda244cuda3std3__45__cpo4rendE,@object
	.size		_ZN34_INTERNAL_d22b99c9_4_k_cu_328fda244cuda3std3__45__cpo4rendE,(_ZN34_INTERNAL_d22b99c9_4_k_cu_328fda244cuda3std6ranges3__45__cpo9iter_swapE - _ZN34_INTERNAL_d22b99c9_4_k_cu_328fda244cuda3std3__45__cpo4rendE)
_ZN34_INTERNAL_d22b99c9_4_k_cu_328fda244cuda3std3__45__cpo4rendE:
	.zero		1
	.type		_ZN34_INTERNAL_d22b99c9_4_k_cu_328fda244cuda3std6ranges3__45__cpo9iter_swapE,@object
	.size		_ZN34_INTERNAL_d22b99c9_4_k_cu_328fda244cuda3std6ranges3__45__cpo9iter_swapE,(_ZN34_INTERNAL_d22b99c9_4_k_cu_328fda244cuda3std3__48unexpectE - _ZN34_INTERNAL_d22b99c9_4_k_cu_328fda244cuda3std6ranges3__45__cpo9iter_swapE)
_ZN34_INTERNAL_d22b99c9_4_k_cu_328fda244cuda3std6ranges3__45__cpo9iter_swapE:
	.zero		1
	.type		_ZN34_INTERNAL_d22b99c9_4_k_cu_328fda244cuda3std3__48unexpectE,@object
	.size		_ZN34_INTERNAL_d22b99c9_4_k_cu_328fda244cuda3std3__48unexpectE,(_ZN34_INTERNAL_d22b99c9_4_k_cu_328fda246thrust24THRUST_300001_SM_1000_NS8cuda_cub3parE - _ZN34_INTERNAL_d22b99c9_4_k_cu_328fda244cuda3std3__48unexpectE)
_ZN34_INTERNAL_d22b99c9_4_k_cu_328fda244cuda3std3__48unexpectE:
	.zero		1
	.type		_ZN34_INTERNAL_d22b99c9_4_k_cu_328fda246thrust24THRUST_300001_SM_1000_NS8cuda_cub3parE,@object
	.size		_ZN34_INTERNAL_d22b99c9_4_k_cu_328fda246thrust24THRUST_300001_SM_1000_NS8cuda_cub3parE,(_ZN34_INTERNAL_d22b99c9_4_k_cu_328fda246thrust24THRUST_300001_SM_1000_NS12placeholders2_4E - _ZN34_INTERNAL_d22b99c9_4_k_cu_328fda246thrust24THRUST_300001_SM_1000_NS8cuda_cub3parE)
_ZN34_INTERNAL_d22b99c9_4_k_cu_328fda246thrust24THRUST_300001_SM_1000_NS8cuda_cub3parE:
	.zero		1
	.type		_ZN34_INTERNAL_d22b99c9_4_k_cu_328fda246thrust24THRUST_300001_SM_1000_NS12placeholders2_4E,@object
	.size		_ZN34_INTERNAL_d22b99c9_4_k_cu_328fda246thrust24THRUST_300001_SM_1000_NS12placeholders2_4E,(_ZN34_INTERNAL_d22b99c9_4_k_cu_328fda244cuda3std3__45__cpo4cendE - _ZN34_INTERNAL_d22b99c9_4_k_cu_328fda246thrust24THRUST_300001_SM_1000_NS12placeholders2_4E)
_ZN34_INTERNAL_d22b99c9_4_k_cu_328fda246thrust24THRUST_300001_SM_1000_NS12placeholders2_4E:
	.zero		1
	.type		_ZN34_INTERNAL_d22b99c9_4_k_cu_328fda244cuda3std3__45__cpo4cendE,@object
	.size		_ZN34_INTERNAL_d22b99c9_4_k_cu_328fda244cuda3std3__45__cpo4cendE,(_ZN34_INTERNAL_d22b99c9_4_k_cu_328fda244cuda3std6ranges3__45__cpo4cendE - _ZN34_INTERNAL_d22b99c9_4_k_cu_328fda244cuda3std3__45__cpo4cendE)
_ZN34_INTERNAL_d22b99c9_4_k_cu_328fda244cuda3std3__45__cpo4cendE:
	.zero		1
	.type		_ZN34_INTERNAL_d22b99c9_4_k_cu_328fda244cuda3std6ranges3__45__cpo4cendE,@object
	.size		_ZN34_INTERNAL_d22b99c9_4_k_cu_328fda244cuda3std6ranges3__45__cpo4cendE,(_ZN34_INTERNAL_d22b99c9_4_k_cu_328fda244cuda3std3__420unreachable_sentinelE - _ZN34_INTERNAL_d22b99c9_4_k_cu_328fda244cuda3std6ranges3__45__cpo4cendE)
_ZN34_INTERNAL_d22b99c9_4_k_cu_328fda244cuda3std6ranges3__45__cpo4cendE:
	.zero		1
	.type		_ZN34_INTERNAL_d22b99c9_4_k_cu_328fda244cuda3std3__420unreachable_sentinelE,@object
	.size		_ZN34_INTERNAL_d22b99c9_4_k_cu_328fda244cuda3std3__420unreachable_sentinelE,(_ZN34_INTERNAL_d22b99c9_4_k_cu_328fda244cuda3std6ranges3__45__cpo5ssizeE - _ZN34_INTERNAL_d22b99c9_4_k_cu_328fda244cuda3std3__420unreachable_sentinelE)
_ZN34_INTERNAL_d22b99c9_4_k_cu_328fda244cuda3std3__420unreachable_sentinelE:
	.zero		1
	.type		_ZN34_INTERNAL_d22b99c9_4_k_cu_328fda244cuda3std6ranges3__45__cpo5ssizeE,@object
	.size		_ZN34_INTERNAL_d22b99c9_4_k_cu_328fda244cuda3std6ranges3__45__cpo5ssizeE,(_ZN34_INTERNAL_d22b99c9_4_k_cu_328fda246thrust24THRUST_300001_SM_1000_NS12placeholders2_8E - _ZN34_INTERNAL_d22b99c9_4_k_cu_328fda244cuda3std6ranges3__45__cpo5ssizeE)
_ZN34_INTERNAL_d22b99c9_4_k_cu_328fda244cuda3std6ranges3__45__cpo5ssizeE:
	.zero		1
	.type		_ZN34_INTERNAL_d22b99c9_4_k_cu_328fda246thrust24THRUST_300001_SM_1000_NS12placeholders2_8E,@object
	.size		_ZN34_INTERNAL_d22b99c9_4_k_cu_328fda246thrust24THRUST_300001_SM_1000_NS12placeholders2_8E,(_ZN34_INTERNAL_d22b99c9_4_k_cu_328fda244cuda3std3__45__cpo5crendE - _ZN34_INTERNAL_d22b99c9_4_k_cu_328fda246thrust24THRUST_300001_SM_1000_NS12placeholders2_8E)
_ZN34_INTERNAL_d22b99c9_4_k_cu_328fda246thrust24THRUST_300001_SM_1000_NS12placeholders2_8E:
	.zero		1
	.type		_ZN34_INTERNAL_d22b99c9_4_k_cu_328fda244cuda3std3__45__cpo5crendE,@object
	.size		_ZN34_INTERNAL_d22b99c9_4_k_cu_328fda244cuda3std3__45__cpo5crendE,(_ZN34_INTERNAL_d22b99c9_4_k_cu_328fda244cuda3std6ranges3__45__cpo4prevE - _ZN34_INTERNAL_d22b99c9_4_k_cu_328fda244cuda3std3__45__cpo5crendE)
_ZN34_INTERNAL_d22b99c9_4_k_cu_328fda244cuda3std3__45__cpo5crendE:
	.zero		1
	.type		_ZN34_INTERNAL_d22b99c9_4_k_cu_328fda244cuda3std6ranges3__45__cpo4prevE,@object
	.size		_ZN34_INTERNAL_d22b99c9_4_k_cu_328fda244cuda3std6ranges3__45__cpo4prevE,(_ZN34_INTERNAL_d22b99c9_4_k_cu_328fda244cuda3std6ranges3__45__cpo9iter_moveE - _ZN34_INTERNAL_d22b99c9_4_k_cu_328fda244cuda3std6ranges3__45__cpo4prevE)
_ZN34_INTERNAL_d22b99c9_4_k_cu_328fda244cuda3std6ranges3__45__cpo4prevE:
	.zero		1
	.type		_ZN34_INTERNAL_d22b99c9_4_k_cu_328fda244cuda3std6ranges3__45__cpo9iter_moveE,@object
	.size		_ZN34_INTERNAL_d22b99c9_4_k_cu_328fda244cuda3std6ranges3__45__cpo9iter_moveE,(_ZN34_INTERNAL_d22b99c9_4_k_cu_328fda246thrust24THRUST_300001_SM_1000_NS6system6detail10sequential3seqE - _ZN34_INTERNAL_d22b99c9_4_k_cu_328fda244cuda3std6ranges3__45__cpo9iter_moveE)
_ZN34_INTERNAL_d22b99c9_4_k_cu_328fda244cuda3std6ranges3__45__cpo9iter_moveE:
	.zero		1
	.type		_ZN34_INTERNAL_d22b99c9_4_k_cu_328fda246thrust24THRUST_300001_SM_1000_NS6system6detail10sequential3seqE,@object
	.size		_ZN34_INTERNAL_d22b99c9_4_k_cu_328fda246thrust24THRUST_300001_SM_1000_NS6system6detail10sequential3seqE,(.L_31 - _ZN34_INTERNAL_d22b99c9_4_k_cu_328fda246thrust24THRUST_300001_SM_1000_NS6system6detail10sequential3seqE)
_ZN34_INTERNAL_d22b99c9_4_k_cu_328fda246thrust24THRUST_300001_SM_1000_NS6system6detail10sequential3seqE:
	.zero		1
.L_31:


//--------------------- .nv.shared._ZN3cub18CUB_300001_SM_10006detail9transform16transform_kernelINS2_10policy_hubILb0EN4cuda3std3__45tupleIJN6thrust24THRUST_300001_SM_1000_NS6detail15normal_iteratorINSA_10device_ptrIKfEEEENSC_INSD_IfEEEEEEEE10policy1000EiNS7_4plusIfEESI_JPSE_PfEEEvT0_iT1_T2_DpNS2_10kernel_argIT3_EE --------------------------
	.section	.nv.shared._ZN3cub18CUB_300001_SM_10006detail9transform16transform_kernelINS2_10policy_hubILb0EN4cuda3std3__45tupleIJN6thrust24THRUST_300001_SM_1000_NS6detail15normal_iteratorINSA_10device_ptrIKfEEEENSC_INSD_IfEEEEEEEE10policy1000EiNS7_4plusIfEESI_JPSE_PfEEEvT0_iT1_T2_DpNS2_10kernel_argIT3_EE,"aw",@nobits
	.sectionflags	@""
	.align	128
.nv.shared._ZN3cub18CUB_300001_SM_10006detail9transform16transform_kernelINS2_10policy_hubILb0EN4cuda3std3__45tupleIJN6thrust24THRUST_300001_SM_1000_NS6detail15normal_iteratorINSA_10device_ptrIKfEEEENSC_INSD_IfEEEEEEEE10policy1000EiNS7_4plusIfEESI_JPSE_PfEEEvT0_iT1_T2_DpNS2_10kernel_argIT3_EE:
	.zero		1152


//--------------------- .nv.shared._ZN3cub18CUB_300001_SM_10006detail11EmptyKernelIvEEvv --------------------------
	.section	.nv.shared._ZN3cub18CUB_300001_SM_10006detail11EmptyKernelIvEEvv,"aw",@nobits
	.sectionflags	@""
	.align	128
	.zero		1024


//--------------------- .nv.shared._Z14compadd_kernelPfS_i --------------------------
	.section	.nv.shared._Z14compadd_kernelPfS_i,"aw",@nobits
	.sectionflags	@""
	.align	128
	.zero		1024


//--------------------- .nv.constant0._ZN3cub18CUB_300001_SM_10006detail9transform16transform_kernelINS2_10policy_hubILb0EN4cuda3std3__45tupleIJN6thrust24THRUST_300001_SM_1000_NS6detail15normal_iteratorINSA_10device_ptrIKfEEEENSC_INSD_IfEEEEEEEE10policy1000ElNS7_4plusIfEESI_JPSE_PfEEEvT0_iT1_T2_DpNS2_10kernel_argIT3_EE --------------------------
	.section	.nv.constant0._ZN3cub18CUB_300001_SM_10006detail9transform16transform_kernelINS2_10policy_hubILb0EN4cuda3std3__45tupleIJN6thrust24THRUST_300001_SM_1000_NS6detail15normal_iteratorINSA_10device_ptrIKfEEEENSC_INSD_IfEEEEEEEE10policy1000ElNS7_4plusIfEESI_JPSE_PfEEEvT0_iT1_T2_DpNS2_10kernel_argIT3_EE,"a",@progbits
	.sectionflags	@""
	.align	4
.nv.constant0._ZN3cub18CUB_300001_SM_10006detail9transform16transform_kernelINS2_10policy_hubILb0EN4cuda3std3__45tupleIJN6thrust24THRUST_300001_SM_1000_NS6detail15normal_iteratorINSA_10device_ptrIKfEEEENSC_INSD_IfEEEEEEEE10policy1000ElNS7_4plusIfEESI_JPSE_PfEEEvT0_iT1_T2_DpNS2_10kernel_argIT3_EE:
	.zero		952


//--------------------- .nv.constant0._ZN3cub18CUB_300001_SM_10006detail9transform16transform_kernelINS2_10policy_hubILb0EN4cuda3std3__45tupleIJN6thrust24THRUST_300001_SM_1000_NS6detail15normal_iteratorINSA_10device_ptrIKfEEEENSC_INSD_IfEEEEEEEE10policy1000EiNS7_4plusIfEESI_JPSE_PfEEEvT0_iT1_T2_DpNS2_10kernel_argIT3_EE --------------------------
	.section	.nv.constant0._ZN3cub18CUB_300001_SM_10006detail9transform16transform_kernelINS2_10policy_hubILb0EN4cuda3std3__45tupleIJN6thrust24THRUST_300001_SM_1000_NS6detail15normal_iteratorINSA_10device_ptrIKfEEEENSC_INSD_IfEEEEEEEE10policy1000EiNS7_4plusIfEESI_JPSE_PfEEEvT0_iT1_T2_DpNS2_10kernel_argIT3_EE,"a",@progbits
	.sectionflags	@""
	.align	4
.nv.constant0._ZN3cub18CUB_300001_SM_10006detail9transform16transform_kernelINS2_10policy_hubILb0EN4cuda3std3__45tupleIJN6thrust24THRUST_300001_SM_1000_NS6detail15normal_iteratorINSA_10device_ptrIKfEEEENSC_INSD_IfEEEEEEEE10policy1000EiNS7_4plusIfEESI_JPSE_PfEEEvT0_iT1_T2_DpNS2_10kernel_argIT3_EE:
	.zero		952


//--------------------- .nv.constant0._ZN3cub18CUB_300001_SM_10006detail11EmptyKernelIvEEvv --------------------------
	.section	.nv.constant0._ZN3cub18CUB_300001_SM_10006detail11EmptyKernelIvEEvv,"a",@progbits
	.sectionflags	@""
	.align	4
.nv.constant0._ZN3cub18CUB_300001_SM_10006detail11EmptyKernelIvEEvv:
	.zero		896


//--------------------- .nv.constant0._Z14compadd_kernelPfS_i --------------------------
	.section	.nv.constant0._Z14compadd_kernelPfS_i,"a",@progbits
	.sectionflags	@""
	.align	4
.nv.constant0._Z14compadd_kernelPfS_i:
	.zero		916


//--------------------- SYMBOLS --------------------------

	.type		.nv.reservedSmem.offset0,@object
	.size		.nv.reservedSmem.offset0,0x4
	.type		.nv.reservedSmem.cap,@object
	.size		.nv.reservedSmem.cap,0x4
